// auto-generated by cutlass_sweep.gemm — config: {"arch": "sm_90", "cluster_m": 1, "cluster_n": 2, "dtype": "e4m3", "stages": 3, "tile_k": 64, "tile_m": 128, "tile_n": 128}
#include "cutlass/cutlass.h"
#include "cutlass/gemm/collective/collective_builder.hpp"
#include "cutlass/gemm/device/gemm_universal_adapter.h"
#include "cutlass/gemm/kernel/gemm_universal.hpp"
#include "cutlass/epilogue/collective/collective_builder.hpp"

using ElemA = cutlass::float_e4m3_t;
using ElemB = cutlass::float_e4m3_t;
using ElemCD = cutlass::float_e4m3_t;
using Acc  = float;
using TileShape    = cute::Shape<cute::_128, cute::_128, cute::_64>;
using ClusterShape = cute::Shape<cute::_1, cute::_2, cute::_1>;

using CollectiveEpilogue = typename cutlass::epilogue::collective::CollectiveBuilder<
    cutlass::arch::Sm90, cutlass::arch::OpClassTensorOp,
    TileShape, ClusterShape,
    cutlass::epilogue::collective::EpilogueTileAuto,
    Acc, Acc,
    ElemCD, cutlass::layout::RowMajor, 128 / cutlass::sizeof_bits<ElemCD>::value,
    ElemCD, cutlass::layout::RowMajor, 128 / cutlass::sizeof_bits<ElemCD>::value,
    cutlass::epilogue::collective::EpilogueScheduleAuto
  >::CollectiveOp;

using CollectiveMainloop = typename cutlass::gemm::collective::CollectiveBuilder<
    cutlass::arch::Sm90, cutlass::arch::OpClassTensorOp,
    ElemA, cutlass::layout::RowMajor, 128 / cutlass::sizeof_bits<ElemA>::value,
    ElemB, cutlass::layout::ColumnMajor, 128 / cutlass::sizeof_bits<ElemB>::value,
    Acc,
    TileShape, ClusterShape,
    cutlass::gemm::collective::StageCount<3>,
    cutlass::gemm::collective::KernelScheduleAuto
  >::CollectiveOp;

using GemmKernel = cutlass::gemm::kernel::GemmUniversal<
    cute::Shape<int,int,int,int>,
    CollectiveMainloop,
    CollectiveEpilogue
>;
using Gemm = cutlass::gemm::device::GemmUniversalAdapter<GemmKernel>;

// Force the device kernel symbol into the cubin without needing a host main.
auto* _anchor = &cutlass::device_kernel<GemmKernel>;


// ===== COMPILED SASS (sm_90a) =====

	.target	sm_90a

	.elftype	@"ET_EXEC"


//--------------------- .note.nv.tkinfo           --------------------------
	.section	.note.nv.tkinfo,"",@"SHT_NOTE"
	.sectionflags	@"SHF_NOTE_NV_TKINFO"
	.tkinfo
        /*0018*/ 	.word	0x00000002
        /*0030*/ 	.string	""
        /*0030*/ 	.string	"ptxas"
        /*0030*/ 	.string	"Cuda compilation tools, release 13.0, V13.0.88"
        /*0030*/ 	.string	"Build cuda_13.0.r13.0/compiler.36424714_0"
        /*0030*/ 	.string	"-arch sm_90a -m 64 "



//--------------------- .note.nv.cuinfo           --------------------------
	.section	.note.nv.cuinfo,"",@"SHT_NOTE"
	.sectionflags	@"SHF_NOTE_NV_CUINFO"
        /*0018*/ 	.short	0x0002
        /*001a*/ 	.short	0x005a
        /*001c*/ 	.short	0x0082
	.zero		2


//--------------------- .nv.info                  --------------------------
	.section	.nv.info,"",@"SHT_CUDA_INFO"
	.align	4


	//----- nvinfo : EIATTR_REGCOUNT
	.align		4
        /*0000*/ 	.byte	0x04, 0x2f
        /*0002*/ 	.short	(.L_12 - .L_11)
	.align		4
.L_11:
        /*0004*/ 	.word	index@(_ZN7cutlass13device_kernelINS_4gemm6kernel13GemmUniversalIN4cute5tupleIJiiiiEEENS1_10collective13CollectiveMmaINS1_37MainloopSm90TmaGmmaWarpSpecializedFP8ILi3ENS5_IJNS4_1CILi1EEENSA_ILi2EEESB_EEENS1_35KernelTmaWarpSpecializedCooperativeEEENS5_IJNSA_ILi128EEESG_NSA_ILi64EEEEEENS_12float_e4m3_tENS5_IJlSB_lEEESJ_SK_NS4_8TiledMMAINS4_8MMA_AtomIJNS4_4SM904GMMA31MMA_64x128x32_F32E4M3E4M3_SS_TNILNSO_7ScaleInE1ELSQ_1EEEEEENS4_6LayoutINS5_IJSC_SB_SB_EEENS5_IJSB_NSA_ILi0EEESV_EEEEENS5_IJNS4_10UnderscoreESY_SY_EEEEENS4_23SM90_TMA_LOAD_MULTICASTENS4_14ComposedLayoutINS4_7SwizzleILi2ELi4ELi3EEENS4_18smem_ptr_flag_bitsILi8EEENST_INS5_IJNSA_ILi8EEESH_EEENS5_IJSH_SB_EEEEEEEvNS4_8identityENS4_13SM90_TMA_LOADES1B_vS1C_EENS_8epilogue10collective6detail29Sm90TmaWarpSpecializedAdapterINS1G_15DefaultEpilogueISJ_SK_SK_NS1F_6thread17LinearCombinationISJ_Li1EffLNS1K_9ScaleType4KindE0ELNS_15FloatRoundStyleE2ESJ_EENS1_15EpilogueDefaultEEEEEvvEEEEvNT_6ParamsE)
        /*0008*/ 	.word	0x000000a8


	//----- nvinfo : EIATTR_FRAME_SIZE
	.align		4
.L_12:
        /*000c*/ 	.byte	0x04, 0x11
        /*000e*/ 	.short	(.L_14 - .L_13)
	.align		4
.L_13:
        /*0010*/ 	.word	index@(_ZN7cutlass13device_kernelINS_4gemm6kernel13GemmUniversalIN4cute5tupleIJiiiiEEENS1_10collective13CollectiveMmaINS1_37MainloopSm90TmaGmmaWarpSpecializedFP8ILi3ENS5_IJNS4_1CILi1EEENSA_ILi2EEESB_EEENS1_35KernelTmaWarpSpecializedCooperativeEEENS5_IJNSA_ILi128EEESG_NSA_ILi64EEEEEENS_12float_e4m3_tENS5_IJlSB_lEEESJ_SK_NS4_8TiledMMAINS4_8MMA_AtomIJNS4_4SM904GMMA31MMA_64x128x32_F32E4M3E4M3_SS_TNILNSO_7ScaleInE1ELSQ_1EEEEEENS4_6LayoutINS5_IJSC_SB_SB_EEENS5_IJSB_NSA_ILi0EEESV_EEEEENS5_IJNS4_10UnderscoreESY_SY_EEEEENS4_23SM90_TMA_LOAD_MULTICASTENS4_14ComposedLayoutINS4_7SwizzleILi2ELi4ELi3EEENS4_18smem_ptr_flag_bitsILi8EEENST_INS5_IJNSA_ILi8EEESH_EEENS5_IJSH_SB_EEEEEEEvNS4_8identityENS4_13SM90_TMA_LOADES1B_vS1C_EENS_8epilogue10collective6detail29Sm90TmaWarpSpecializedAdapterINS1G_15DefaultEpilogueISJ_SK_SK_NS1F_6thread17LinearCombinationISJ_Li1EffLNS1K_9ScaleType4KindE0ELNS_15FloatRoundStyleE2ESJ_EENS1_15EpilogueDefaultEEEEEvvEEEEvNT_6ParamsE)
        /*0014*/ 	.word	0x00000000


	//----- nvinfo : EIATTR_MIN_STACK_SIZE
	.align		4
.L_14:
        /*0018*/ 	.byte	0x04, 0x12
        /*001a*/ 	.short	(.L_16 - .L_15)
	.align		4
.L_15:
        /*001c*/ 	.word	index@(_ZN7cutlass13device_kernelINS_4gemm6kernel13GemmUniversalIN4cute5tupleIJiiiiEEENS1_10collective13CollectiveMmaINS1_37MainloopSm90TmaGmmaWarpSpecializedFP8ILi3ENS5_IJNS4_1CILi1EEENSA_ILi2EEESB_EEENS1_35KernelTmaWarpSpecializedCooperativeEEENS5_IJNSA_ILi128EEESG_NSA_ILi64EEEEEENS_12float_e4m3_tENS5_IJlSB_lEEESJ_SK_NS4_8TiledMMAINS4_8MMA_AtomIJNS4_4SM904GMMA31MMA_64x128x32_F32E4M3E4M3_SS_TNILNSO_7ScaleInE1ELSQ_1EEEEEENS4_6LayoutINS5_IJSC_SB_SB_EEENS5_IJSB_NSA_ILi0EEESV_EEEEENS5_IJNS4_10UnderscoreESY_SY_EEEEENS4_23SM90_TMA_LOAD_MULTICASTENS4_14ComposedLayoutINS4_7SwizzleILi2ELi4ELi3EEENS4_18smem_ptr_flag_bitsILi8EEENST_INS5_IJNSA_ILi8EEESH_EEENS5_IJSH_SB_EEEEEEEvNS4_8identityENS4_13SM90_TMA_LOADES1B_vS1C_EENS_8epilogue10collective6detail29Sm90TmaWarpSpecializedAdapterINS1G_15DefaultEpilogueISJ_SK_SK_NS1F_6thread17LinearCombinationISJ_Li1EffLNS1K_9ScaleType4KindE0ELNS_15FloatRoundStyleE2ESJ_EENS1_15EpilogueDefaultEEEEEvvEEEEvNT_6ParamsE)
        /*0020*/ 	.word	0x00000000
.L_16:


//--------------------- .nv.compat                --------------------------
	.section	.nv.compat,"",@"SHT_CUDA_COMPAT_INFO"
	.align	4
        /*0000*/ 	.byte	0x02, 0x09, 0x01, 0x00, 0x02, 0x02, 0x04, 0x00, 0x02, 0x05, 0x05, 0x00, 0x03, 0x07, 0x01, 0x01
        /*0010*/ 	.byte	0x02, 0x03, 0x01, 0x00, 0x02, 0x06, 0x01, 0x00, 0x04, 0x0b, 0x08, 0x00, 0x00, 0x00, 0x00, 0x00
        /*0020*/ 	.byte	0x00, 0x00, 0x00, 0x00


//--------------------- .nv.info._ZN7cutlass13device_kernelINS_4gemm6kernel13GemmUniversalIN4cute5tupleIJiiiiEEENS1_10collective13CollectiveMmaINS1_37MainloopSm90TmaGmmaWarpSpecializedFP8ILi3ENS5_IJNS4_1CILi1EEENSA_ILi2EEESB_EEENS1_35KernelTmaWarpSpecializedCooperativeEEENS5_IJNSA_ILi128EEESG_NSA_ILi64EEEEEENS_12float_e4m3_tENS5_IJlSB_lEEESJ_SK_NS4_8TiledMMAINS4_8MMA_AtomIJNS4_4SM904GMMA31MMA_64x128x32_F32E4M3E4M3_SS_TNILNSO_7ScaleInE1ELSQ_1EEEEEENS4_6LayoutINS5_IJSC_SB_SB_EEENS5_IJSB_NSA_ILi0EEESV_EEEEENS5_IJNS4_10UnderscoreESY_SY_EEEEENS4_23SM90_TMA_LOAD_MULTICASTENS4_14ComposedLayoutINS4_7SwizzleILi2ELi4ELi3EEENS4_18smem_ptr_flag_bitsILi8EEENST_INS5_IJNSA_ILi8EEESH_EEENS5_IJSH_SB_EEEEEEEvNS4_8identityENS4_13SM90_TMA_LOADES1B_vS1C_EENS_8epilogue10collective6detail29Sm90TmaWarpSpecializedAdapterINS1G_15DefaultEpilogueISJ_SK_SK_NS1F_6thread17LinearCombinationISJ_Li1EffLNS1K_9ScaleType4KindE0ELNS_15FloatRoundStyleE2ESJ_EENS1_15EpilogueDefaultEEEEEvvEEEEvNT_6ParamsE --------------------------
	.section	.nv.info._ZN7cutlass13device_kernelINS_4gemm6kernel13GemmUniversalIN4cute5tupleIJiiiiEEENS1_10collective13CollectiveMmaINS1_37MainloopSm90TmaGmmaWarpSpecializedFP8ILi3ENS5_IJNS4_1CILi1EEENSA_ILi2EEESB_EEENS1_35KernelTmaWarpSpecializedCooperativeEEENS5_IJNSA_ILi128EEESG_NSA_ILi64EEEEEENS_12float_e4m3_tENS5_IJlSB_lEEESJ_SK_NS4_8TiledMMAINS4_8MMA_AtomIJNS4_4SM904GMMA31MMA_64x128x32_F32E4M3E4M3_SS_TNILNSO_7ScaleInE1ELSQ_1EEEEEENS4_6LayoutINS5_IJSC_SB_SB_EEENS5_IJSB_NSA_ILi0EEESV_EEEEENS5_IJNS4_10UnderscoreESY_SY_EEEEENS4_23SM90_TMA_LOAD_MULTICASTENS4_14ComposedLayoutINS4_7SwizzleILi2ELi4ELi3EEENS4_18smem_ptr_flag_bitsILi8EEENST_INS5_IJNSA_ILi8EEESH_EEENS5_IJSH_SB_EEEEEEEvNS4_8identityENS4_13SM90_TMA_LOADES1B_vS1C_EENS_8epilogue10collective6detail29Sm90TmaWarpSpecializedAdapterINS1G_15DefaultEpilogueISJ_SK_SK_NS1F_6thread17LinearCombinationISJ_Li1EffLNS1K_9ScaleType4KindE0ELNS_15FloatRoundStyleE2ESJ_EENS1_15EpilogueDefaultEEEEEvvEEEEvNT_6ParamsE,"",@"SHT_CUDA_INFO"
	.sectionflags	@""
	.align	4


	//----- nvinfo : EIATTR_CUDA_API_VERSION
	.align		4
        /*0000*/ 	.byte	0x04, 0x37
        /*0002*/ 	.short	(.L_18 - .L_17)
.L_17:
        /*0004*/ 	.word	0x00000082


	//----- nvinfo : EIATTR_KPARAM_INFO
	.align		4
.L_18:
        /*0008*/ 	.byte	0x04, 0x17
        /*000a*/ 	.short	(.L_20 - .L_19)
.L_19:
        /*000c*/ 	.word	0x00000000
        /*0010*/ 	.short	0x0000
        /*0012*/ 	.short	0x0070
        /*0014*/ 	.byte	0x00, 0xf0, 0x01, 0x10


	//----- nvinfo : EIATTR_SPARSE_MMA_MASK
	.align		4
.L_20:
        /*0018*/ 	.byte	0x03, 0x50
        /*001a*/ 	.short	0x0000


	//----- nvinfo : EIATTR_MAXREG_COUNT
	.align		4
        /*001c*/ 	.byte	0x03, 0x1b
        /*001e*/ 	.short	0x00a8


	//----- nvinfo : EIATTR_NUM_BARRIERS
	.align		4
        /*0020*/ 	.byte	0x02, 0x4c
        /*0022*/ 	.byte	0x01
	.zero		1


	//----- nvinfo : EIATTR_MERCURY_ISA_VERSION
	.align		4
        /*0024*/ 	.byte	0x03, 0x5f
        /*0026*/ 	.short	0x0101


	//----- nvinfo : EIATTR_INT_WARP_WIDE_INSTR_OFFSETS
	.align		4
        /*0028*/ 	.byte	0x04, 0x31
        /*002a*/ 	.short	(.L_22 - .L_21)


	//   ....[0]....
.L_21:
        /*002c*/ 	.word	0x00000420


	//   ....[1]....
        /*0030*/ 	.word	0x00000440


	//   ....[2]....
        /*0034*/ 	.word	0x00000610


	//----- nvinfo : EIATTR_COOP_GROUP_MASK_REGIDS
	.align		4
.L_22:
        /*0038*/ 	.byte	0x04, 0x29
        /*003a*/ 	.short	(.L_24 - .L_23)


	//   ....[0]....
.L_23:
        /*003c*/ 	.word	0xffffffff


	//   ....[1]....
        /*0040*/ 	.word	0xffffffff


	//   ....[2]....
        /*0044*/ 	.word	0xffffffff


	//   ....[3]....
        /*0048*/ 	.word	0xffffffff


	//   ....[4]....
        /*004c*/ 	.word	0xffffffff


	//   ....[5]....
        /*0050*/ 	.word	0xffffffff


	//----- nvinfo : EIATTR_COOP_GROUP_INSTR_OFFSETS
	.align		4
.L_24:
        /*0054*/ 	.byte	0x04, 0x28
        /*0056*/ 	.short	(.L_26 - .L_25)


	//   ....[0]....
.L_25:
        /*0058*/ 	.word	0x00000060


	//   ....[1]....
        /*005c*/ 	.word	0x00000070


	//   ....[2]....
        /*0060*/ 	.word	0x00000130


	//   ....[3]....
        /*0064*/ 	.word	0x000002a0


	//   ....[4]....
        /*0068*/ 	.word	0x00000750


	//   ....[5]....
        /*006c*/ 	.word	0x000011d0


	//----- nvinfo : EIATTR_REG_RECONFIG
	.align		4
.L_26:
        /*0070*/ 	.byte	0x01, 0x54
	.zero		2


	//----- nvinfo : EIATTR_MBARRIER_INSTR_OFFSETS
	.align		4
        /*0074*/ 	.byte	0x04, 0x39
        /*0076*/ 	.short	(.L_28 - .L_27)


	//   ....[0]....
.L_27:
        /*0078*/ 	.word	0x00000230
        /*007c*/ 	.word	0x000000ff
        /*0080*/ 	.word	0x00000000
        /*0084*/ 	.short	0x0100
        /*0086*/ 	.byte	0x08
	.zero		1


	//   ....[1]....
        /*0088*/ 	.word	0x00000240
        /*008c*/ 	.word	0x000000ff
        /*0090*/ 	.word	0x00000018
        /*0094*/ 	.short	0x0100
        /*0096*/ 	.byte	0x08
	.zero		1


	//   ....[2]....
        /*0098*/ 	.word	0x00000250
        /*009c*/ 	.word	0x000000ff
        /*00a0*/ 	.word	0x00000008
        /*00a4*/ 	.short	0x0100
        /*00a6*/ 	.byte	0x08
	.zero		1


	//   ....[3]....
        /*00a8*/ 	.word	0x00000260
        /*00ac*/ 	.word	0x000000ff
        /*00b0*/ 	.word	0x00000020
        /*00b4*/ 	.short	0x0100
        /*00b6*/ 	.byte	0x08
	.zero		1


	//   ....[4]....
        /*00b8*/ 	.word	0x00000270
        /*00bc*/ 	.word	0x000000ff
        /*00c0*/ 	.word	0x00000010
        /*00c4*/ 	.short	0x0100
        /*00c6*/ 	.byte	0x08
	.zero		1


	//   ....[5]....
        /*00c8*/ 	.word	0x00000280
        /*00cc*/ 	.word	0x000000ff
        /*00d0*/ 	.word	0x00000028
        /*00d4*/ 	.short	0x0100
        /*00d6*/ 	.byte	0x08
	.zero		1


	//   ....[6]....
        /*00d8*/ 	.word	0x000006b0
        /*00dc*/ 	.word	0x000000ff
        /*00e0*/ 	.word	0x00000040
        /*00e4*/ 	.short	0x0100
        /*00e6*/ 	.byte	0x06
	.zero		1


	//   ....[7]....
        /*00e8*/ 	.word	0x00000700
        /*00ec*/ 	.word	0x000000ff
        /*00f0*/ 	.word	0x00000048
        /*00f4*/ 	.short	0x0100
        /*00f6*/ 	.byte	0x06
	.zero		1


	//   ....[8]....
        /*00f8*/ 	.word	0x000016f0
        /*00fc*/ 	.word	0x000000ff
        /*0100*/ 	.word	0x00000000
        /*0104*/ 	.short	0x010a
        /*0106*/ 	.byte	0x06
	.zero		1


	//   ....[9]....
        /*0108*/ 	.word	0x00001730
        /*010c*/ 	.word	0x000000ff
        /*0110*/ 	.word	0x00000000
        /*0114*/ 	.short	0x010a
        /*0116*/ 	.byte	0x06
	.zero		1


	//   ....[10]....
        /*0118*/ 	.word	0x00002050
        /*011c*/ 	.word	0x000000ff
        /*0120*/ 	.word	0x00000000
        /*0124*/ 	.short	0x010a
        /*0126*/ 	.byte	0x0c
	.zero		1


	//   ....[11]....
        /*0128*/ 	.word	0x00002090
        /*012c*/ 	.word	0x000000ff
        /*0130*/ 	.word	0x00000000
        /*0134*/ 	.short	0x010a
        /*0136*/ 	.byte	0x0c
	.zero		1


	//   ....[12]....
        /*0138*/ 	.word	0x000026c0
        /*013c*/ 	.word	0x0000008e
        /*0140*/ 	.word	0x00000000
        /*0144*/ 	.short	0x0101
        /*0146*/ 	.byte	0x3f
	.zero		1


	//   ....[13]....
        /*0148*/ 	.word	0x00002d40
        /*014c*/ 	.word	0x0000000b
        /*0150*/ 	.word	0x00000000
        /*0154*/ 	.short	0x0101
        /*0156*/ 	.byte	0x3f
	.zero		1


	//   ....[14]....
        /*0158*/ 	.word	0x00008630
        /*015c*/ 	.word	0x00000016
        /*0160*/ 	.word	0x00000018
        /*0164*/ 	.short	0x010a
        /*0166*/ 	.byte	0x3f
	.zero		1


	//   ....[15]....
        /*0168*/ 	.word	0x000089a0
        /*016c*/ 	.word	0x00000008
        /*0170*/ 	.word	0x00000048
        /*0174*/ 	.short	0x0101
        /*0176*/ 	.byte	0x3f
	.zero		1


	//   ....[16]....
        /*0178*/ 	.word	0x000090c0
        /*017c*/ 	.word	0x00000004
        /*0180*/ 	.word	0x00000000
        /*0184*/ 	.short	0x010a
        /*0186*/ 	.byte	0x3f
	.zero		1


	//   ....[17]....
        /*0188*/ 	.word	0x00009140
        /*018c*/ 	.word	0x00000006
        /*0190*/ 	.word	0x00000000
        /*0194*/ 	.short	0x010a
        /*0196*/ 	.byte	0x3f
	.zero		1


	//   ....[18]....
        /*0198*/ 	.word	0x000091d0
        /*019c*/ 	.word	0x00000003
        /*01a0*/ 	.word	0x00000000
        /*01a4*/ 	.short	0x010a
        /*01a6*/ 	.byte	0x3f
	.zero		1


	//   ....[19]....
        /*01a8*/ 	.word	0x00009240
        /*01ac*/ 	.word	0x0000000c
        /*01b0*/ 	.word	0x00000000
        /*01b4*/ 	.short	0x010a
        /*01b6*/ 	.byte	0x3f
	.zero		1


	//   ....[20]....
        /*01b8*/ 	.word	0x000092a0
        /*01bc*/ 	.word	0x0000008e
        /*01c0*/ 	.word	0x00000000
        /*01c4*/ 	.short	0x010a
        /*01c6*/ 	.byte	0x3f
	.zero		1


	//   ....[21]....
        /*01c8*/ 	.word	0x00009370
        /*01cc*/ 	.word	0x00000016
        /*01d0*/ 	.word	0x00000018
        /*01d4*/ 	.short	0x010a
        /*01d6*/ 	.byte	0x3f
	.zero		1


	//   ....[22]....
        /*01d8*/ 	.word	0x00009440
        /*01dc*/ 	.word	0x00000004
        /*01e0*/ 	.word	0x00000000
        /*01e4*/ 	.short	0x010a
        /*01e6*/ 	.byte	0x3f
	.zero		1


	//   ....[23]....
        /*01e8*/ 	.word	0x00009490
        /*01ec*/ 	.word	0x00000006
        /*01f0*/ 	.word	0x00000000
        /*01f4*/ 	.short	0x010a
        /*01f6*/ 	.byte	0x3f
	.zero		1


	//----- nvinfo : EIATTR_NUM_MBARRIERS
	.align		4
.L_28:
        /*01f8*/ 	.byte	0x03, 0x38
        /*01fa*/ 	.short	0x0008


	//----- nvinfo : EIATTR_EXIT_INSTR_OFFSETS
	.align		4
        /*01fc*/ 	.byte	0x04, 0x1c
        /*01fe*/ 	.short	(.L_30 - .L_29)


	//   ....[0]....
.L_29:
        /*0200*/ 	.word	0x000008b0


	//   ....[1]....
        /*0204*/ 	.word	0x000010a0


	//   ....[2]....
        /*0208*/ 	.word	0x00007d50


	//   ....[3]....
        /*020c*/ 	.word	0x000082b0


	//   ....[4]....
        /*0210*/ 	.word	0x00009220


	//----- nvinfo : EIATTR_MAX_THREADS
	.align		4
.L_30:
        /*0214*/ 	.byte	0x04, 0x05
        /*0216*/ 	.short	(.L_32 - .L_31)
.L_31:
        /*0218*/ 	.word	0x00000180
        /*021c*/ 	.word	0x00000001
        /*0220*/ 	.word	0x00000001


	//----- nvinfo : EIATTR_CRS_STACK_SIZE
	.align		4
.L_32:
        /*0224*/ 	.byte	0x04, 0x1e
        /*0226*/ 	.short	(.L_34 - .L_33)
.L_33:
        /*0228*/ 	.word	0x00000000


	//----- nvinfo : EIATTR_CBANK_PARAM_SIZE
	.align		4
.L_34:
        /*022c*/ 	.byte	0x03, 0x19
        /*022e*/ 	.short	0x0470


	//----- nvinfo : EIATTR_PARAM_CBANK
	.align		4
        /*0230*/ 	.byte	0x04, 0x0a
        /*0232*/ 	.short	(.L_36 - .L_35)
	.align		4
.L_35:
        /*0234*/ 	.word	index@(.nv.constant0._ZN7cutlass13device_kernelINS_4gemm6kernel13GemmUniversalIN4cute5tupleIJiiiiEEENS1_10collective13CollectiveMmaINS1_37MainloopSm90TmaGmmaWarpSpecializedFP8ILi3ENS5_IJNS4_1CILi1EEENSA_ILi2EEESB_EEENS1_35KernelTmaWarpSpecializedCooperativeEEENS5_IJNSA_ILi128EEESG_NSA_ILi64EEEEEENS_12float_e4m3_tENS5_IJlSB_lEEESJ_SK_NS4_8TiledMMAINS4_8MMA_AtomIJNS4_4SM904GMMA31MMA_64x128x32_F32E4M3E4M3_SS_TNILNSO_7ScaleInE1ELSQ_1EEEEEENS4_6LayoutINS5_IJSC_SB_SB_EEENS5_IJSB_NSA_ILi0EEESV_EEEEENS5_IJNS4_10UnderscoreESY_SY_EEEEENS4_23SM90_TMA_LOAD_MULTICASTENS4_14ComposedLayoutINS4_7SwizzleILi2ELi4ELi3EEENS4_18smem_ptr_flag_bitsILi8EEENST_INS5_IJNSA_ILi8EEESH_EEENS5_IJSH_SB_EEEEEEEvNS4_8identityENS4_13SM90_TMA_LOADES1B_vS1C_EENS_8epilogue10collective6detail29Sm90TmaWarpSpecializedAdapterINS1G_15DefaultEpilogueISJ_SK_SK_NS1F_6thread17LinearCombinationISJ_Li1EffLNS1K_9ScaleType4KindE0ELNS_15FloatRoundStyleE2ESJ_EENS1_15EpilogueDefaultEEEEEvvEEEEvNT_6ParamsE)
        /*0238*/ 	.short	0x0210
        /*023a*/ 	.short	0x0470


	//----- nvinfo : EIATTR_SW_WAR
	.align		4
.L_36:
        /*023c*/ 	.byte	0x04, 0x36
        /*023e*/ 	.short	(.L_38 - .L_37)
.L_37:
        /*0240*/ 	.word	0x00000008
.L_38:


//--------------------- .nv.callgraph             --------------------------
	.section	.nv.callgraph,"",@"SHT_CUDA_CALLGRAPH"
	.align	4
	.sectionentsize	8
	.align		4
        /*0000*/ 	.word	0x00000000
	.align		4
        /*0004*/ 	.word	0xffffffff
	.align		4
        /*0008*/ 	.word	0x00000000
	.align		4
        /*000c*/ 	.word	0xfffffffe
	.align		4
        /*0010*/ 	.word	0x00000000
	.align		4
        /*0014*/ 	.word	0xfffffffd
	.align		4
        /*0018*/ 	.word	0x00000000
	.align		4
        /*001c*/ 	.word	0xfffffffc


//--------------------- .nv.constant4             --------------------------
	.section	.nv.constant4,"a",@progbits
	.align	8
	.align		8
.nv.constant4:
        /*0000*/ 	.dword	_ZN39_INTERNAL_b53dd58b_4_k_cu_274f3a18_47164cuda3std3__45__cpo5beginE
	.align		8
        /*0008*/ 	.dword	_ZN39_INTERNAL_b53dd58b_4_k_cu_274f3a18_47164cuda3std3__45__cpo3endE
	.align		8
        /*0010*/ 	.dword	_ZN39_INTERNAL_b53dd58b_4_k_cu_274f3a18_47164cuda3std3__45__cpo6cbeginE
	.align		8
        /*0018*/ 	.dword	_ZN39_INTERNAL_b53dd58b_4_k_cu_274f3a18_47164cuda3std3__45__cpo4cendE
	.align		8
        /*0020*/ 	.dword	_ZN39_INTERNAL_b53dd58b_4_k_cu_274f3a18_47164cuda3std3__441_GLOBAL__N__b53dd58b_4_k_cu_274f3a18_47166ignoreE
	.align		8
        /*0028*/ 	.dword	_ZN39_INTERNAL_b53dd58b_4_k_cu_274f3a18_47164cuda3std3__419piecewise_constructE
	.align		8
        /*0030*/ 	.dword	_ZN39_INTERNAL_b53dd58b_4_k_cu_274f3a18_47164cuda3std3__48in_placeE
	.align		8
        /*0038*/ 	.dword	_ZN39_INTERNAL_b53dd58b_4_k_cu_274f3a18_47164cuda3std6ranges3__45__cpo4swapE
	.align		8
        /*0040*/ 	.dword	_ZN39_INTERNAL_b53dd58b_4_k_cu_274f3a18_47164cuda3std6ranges3__45__cpo9iter_moveE
	.align		8
        /*0048*/ 	.dword	_ZN39_INTERNAL_b53dd58b_4_k_cu_274f3a18_47164cute7productE
	.align		8
        /*0050*/ 	.dword	_ZN39_INTERNAL_b53dd58b_4_k_cu_274f3a18_47164cute1_E


//--------------------- .text._ZN7cutlass13device_kernelINS_4gemm6kernel13GemmUniversalIN4cute5tupleIJiiiiEEENS1_10collective13CollectiveMmaINS1_37MainloopSm90TmaGmmaWarpSpecializedFP8ILi3ENS5_IJNS4_1CILi1EEENSA_ILi2EEESB_EEENS1_35KernelTmaWarpSpecializedCooperativeEEENS5_IJNSA_ILi128EEESG_NSA_ILi64EEEEEENS_12float_e4m3_tENS5_IJlSB_lEEESJ_SK_NS4_8TiledMMAINS4_8MMA_AtomIJNS4_4SM904GMMA31MMA_64x128x32_F32E4M3E4M3_SS_TNILNSO_7ScaleInE1ELSQ_1EEEEEENS4_6LayoutINS5_IJSC_SB_SB_EEENS5_IJSB_NSA_ILi0EEESV_EEEEENS5_IJNS4_10UnderscoreESY_SY_EEEEENS4_23SM90_TMA_LOAD_MULTICASTENS4_14ComposedLayoutINS4_7SwizzleILi2ELi4ELi3EEENS4_18smem_ptr_flag_bitsILi8EEENST_INS5_IJNSA_ILi8EEESH_EEENS5_IJSH_SB_EEEEEEEvNS4_8identityENS4_13SM90_TMA_LOADES1B_vS1C_EENS_8epilogue10collective6detail29Sm90TmaWarpSpecializedAdapterINS1G_15DefaultEpilogueISJ_SK_SK_NS1F_6thread17LinearCombinationISJ_Li1EffLNS1K_9ScaleType4KindE0ELNS_15FloatRoundStyleE2ESJ_EENS1_15EpilogueDefaultEEEEEvvEEEEvNT_6ParamsE --------------------------
	.section	.text._ZN7cutlass13device_kernelINS_4gemm6kernel13GemmUniversalIN4cute5tupleIJiiiiEEENS1_10collective13CollectiveMmaINS1_37MainloopSm90TmaGmmaWarpSpecializedFP8ILi3ENS5_IJNS4_1CILi1EEENSA_ILi2EEESB_EEENS1_35KernelTmaWarpSpecializedCooperativeEEENS5_IJNSA_ILi128EEESG_NSA_ILi64EEEEEENS_12float_e4m3_tENS5_IJlSB_lEEESJ_SK_NS4_8TiledMMAINS4_8MMA_AtomIJNS4_4SM904GMMA31MMA_64x128x32_F32E4M3E4M3_SS_TNILNSO_7ScaleInE1ELSQ_1EEEEEENS4_6LayoutINS5_IJSC_SB_SB_EEENS5_IJSB_NSA_ILi0EEESV_EEEEENS5_IJNS4_10UnderscoreESY_SY_EEEEENS4_23SM90_TMA_LOAD_MULTICASTENS4_14ComposedLayoutINS4_7SwizzleILi2ELi4ELi3EEENS4_18smem_ptr_flag_bitsILi8EEENST_INS5_IJNSA_ILi8EEESH_EEENS5_IJSH_SB_EEEEEEEvNS4_8identityENS4_13SM90_TMA_LOADES1B_vS1C_EENS_8epilogue10collective6detail29Sm90TmaWarpSpecializedAdapterINS1G_15DefaultEpilogueISJ_SK_SK_NS1F_6thread17LinearCombinationISJ_Li1EffLNS1K_9ScaleType4KindE0ELNS_15FloatRoundStyleE2ESJ_EENS1_15EpilogueDefaultEEEEEvvEEEEvNT_6ParamsE,"ax",@progbits
	.align	128
.text._ZN7cutlass13device_kernelINS_4gemm6kernel13GemmUniversalIN4cute5tupleIJiiiiEEENS1_10collective13CollectiveMmaINS1_37MainloopSm90TmaGmmaWarpSpecializedFP8ILi3ENS5_IJNS4_1CILi1EEENSA_ILi2EEESB_EEENS1_35KernelTmaWarpSpecializedCooperativeEEENS5_IJNSA_ILi128EEESG_NSA_ILi64EEEEEENS_12float_e4m3_tENS5_IJlSB_lEEESJ_SK_NS4_8TiledMMAINS4_8MMA_AtomIJNS4_4SM904GMMA31MMA_64x128x32_F32E4M3E4M3_SS_TNILNSO_7ScaleInE1ELSQ_1EEEEEENS4_6LayoutINS5_IJSC_SB_SB_EEENS5_IJSB_NSA_ILi0EEESV_EEEEENS5_IJNS4_10UnderscoreESY_SY_EEEEENS4_23SM90_TMA_LOAD_MULTICASTENS4_14ComposedLayoutINS4_7SwizzleILi2ELi4ELi3EEENS4_18smem_ptr_flag_bitsILi8EEENST_INS5_IJNSA_ILi8EEESH_EEENS5_IJSH_SB_EEEEEEEvNS4_8identityENS4_13SM90_TMA_LOADES1B_vS1C_EENS_8epilogue10collective6detail29Sm90TmaWarpSpecializedAdapterINS1G_15DefaultEpilogueISJ_SK_SK_NS1F_6thread17LinearCombinationISJ_Li1EffLNS1K_9ScaleType4KindE0ELNS_15FloatRoundStyleE2ESJ_EENS1_15EpilogueDefaultEEEEEvvEEEEvNT_6ParamsE:
        .type           _ZN7cutlass13device_kernelINS_4gemm6kernel13GemmUniversalIN4cute5tupleIJiiiiEEENS1_10collective13CollectiveMmaINS1_37MainloopSm90TmaGmmaWarpSpecializedFP8ILi3ENS5_IJNS4_1CILi1EEENSA_ILi2EEESB_EEENS1_35KernelTmaWarpSpecializedCooperativeEEENS5_IJNSA_ILi128EEESG_NSA_ILi64EEEEEENS_12float_e4m3_tENS5_IJlSB_lEEESJ_SK_NS4_8TiledMMAINS4_8MMA_AtomIJNS4_4SM904GMMA31MMA_64x128x32_F32E4M3E4M3_SS_TNILNSO_7ScaleInE1ELSQ_1EEEEEENS4_6LayoutINS5_IJSC_SB_SB_EEENS5_IJSB_NSA_ILi0EEESV_EEEEENS5_IJNS4_10UnderscoreESY_SY_EEEEENS4_23SM90_TMA_LOAD_MULTICASTENS4_14ComposedLayoutINS4_7SwizzleILi2ELi4ELi3EEENS4_18smem_ptr_flag_bitsILi8EEENST_INS5_IJNSA_ILi8EEESH_EEENS5_IJSH_SB_EEEEEEEvNS4_8identityENS4_13SM90_TMA_LOADES1B_vS1C_EENS_8epilogue10collective6detail29Sm90TmaWarpSpecializedAdapterINS1G_15DefaultEpilogueISJ_SK_SK_NS1F_6thread17LinearCombinationISJ_Li1EffLNS1K_9ScaleType4KindE0ELNS_15FloatRoundStyleE2ESJ_EENS1_15EpilogueDefaultEEEEEvvEEEEvNT_6ParamsE,@function
        .size           _ZN7cutlass13device_kernelINS_4gemm6kernel13GemmUniversalIN4cute5tupleIJiiiiEEENS1_10collective13CollectiveMmaINS1_37MainloopSm90TmaGmmaWarpSpecializedFP8ILi3ENS5_IJNS4_1CILi1EEENSA_ILi2EEESB_EEENS1_35KernelTmaWarpSpecializedCooperativeEEENS5_IJNSA_ILi128EEESG_NSA_ILi64EEEEEENS_12float_e4m3_tENS5_IJlSB_lEEESJ_SK_NS4_8TiledMMAINS4_8MMA_AtomIJNS4_4SM904GMMA31MMA_64x128x32_F32E4M3E4M3_SS_TNILNSO_7ScaleInE1ELSQ_1EEEEEENS4_6LayoutINS5_IJSC_SB_SB_EEENS5_IJSB_NSA_ILi0EEESV_EEEEENS5_IJNS4_10UnderscoreESY_SY_EEEEENS4_23SM90_TMA_LOAD_MULTICASTENS4_14ComposedLayoutINS4_7SwizzleILi2ELi4ELi3EEENS4_18smem_ptr_flag_bitsILi8EEENST_INS5_IJNSA_ILi8EEESH_EEENS5_IJSH_SB_EEEEEEEvNS4_8identityENS4_13SM90_TMA_LOADES1B_vS1C_EENS_8epilogue10collective6detail29Sm90TmaWarpSpecializedAdapterINS1G_15DefaultEpilogueISJ_SK_SK_NS1F_6thread17LinearCombinationISJ_Li1EffLNS1K_9ScaleType4KindE0ELNS_15FloatRoundStyleE2ESJ_EENS1_15EpilogueDefaultEEEEEvvEEEEvNT_6ParamsE,(.L_x_204 - _ZN7cutlass13device_kernelINS_4gemm6kernel13GemmUniversalIN4cute5tupleIJiiiiEEENS1_10collective13CollectiveMmaINS1_37MainloopSm90TmaGmmaWarpSpecializedFP8ILi3ENS5_IJNS4_1CILi1EEENSA_ILi2EEESB_EEENS1_35KernelTmaWarpSpecializedCooperativeEEENS5_IJNSA_ILi128EEESG_NSA_ILi64EEEEEENS_12float_e4m3_tENS5_IJlSB_lEEESJ_SK_NS4_8TiledMMAINS4_8MMA_AtomIJNS4_4SM904GMMA31MMA_64x128x32_F32E4M3E4M3_SS_TNILNSO_7ScaleInE1ELSQ_1EEEEEENS4_6LayoutINS5_IJSC_SB_SB_EEENS5_IJSB_NSA_ILi0EEESV_EEEEENS5_IJNS4_10UnderscoreESY_SY_EEEEENS4_23SM90_TMA_LOAD_MULTICASTENS4_14ComposedLayoutINS4_7SwizzleILi2ELi4ELi3EEENS4_18smem_ptr_flag_bitsILi8EEENST_INS5_IJNSA_ILi8EEESH_EEENS5_IJSH_SB_EEEEEEEvNS4_8identityENS4_13SM90_TMA_LOADES1B_vS1C_EENS_8epilogue10collective6detail29Sm90TmaWarpSpecializedAdapterINS1G_15DefaultEpilogueISJ_SK_SK_NS1F_6thread17LinearCombinationISJ_Li1EffLNS1K_9ScaleType4KindE0ELNS_15FloatRoundStyleE2ESJ_EENS1_15EpilogueDefaultEEEEEvvEEEEvNT_6ParamsE)
        .other          _ZN7cutlass13device_kernelINS_4gemm6kernel13GemmUniversalIN4cute5tupleIJiiiiEEENS1_10collective13CollectiveMmaINS1_37MainloopSm90TmaGmmaWarpSpecializedFP8ILi3ENS5_IJNS4_1CILi1EEENSA_ILi2EEESB_EEENS1_35KernelTmaWarpSpecializedCooperativeEEENS5_IJNSA_ILi128EEESG_NSA_ILi64EEEEEENS_12float_e4m3_tENS5_IJlSB_lEEESJ_SK_NS4_8TiledMMAINS4_8MMA_AtomIJNS4_4SM904GMMA31MMA_64x128x32_F32E4M3E4M3_SS_TNILNSO_7ScaleInE1ELSQ_1EEEEEENS4_6LayoutINS5_IJSC_SB_SB_EEENS5_IJSB_NSA_ILi0EEESV_EEEEENS5_IJNS4_10UnderscoreESY_SY_EEEEENS4_23SM90_TMA_LOAD_MULTICASTENS4_14ComposedLayoutINS4_7SwizzleILi2ELi4ELi3EEENS4_18smem_ptr_flag_bitsILi8EEENST_INS5_IJNSA_ILi8EEESH_EEENS5_IJSH_SB_EEEEEEEvNS4_8identityENS4_13SM90_TMA_LOADES1B_vS1C_EENS_8epilogue10collective6detail29Sm90TmaWarpSpecializedAdapterINS1G_15DefaultEpilogueISJ_SK_SK_NS1F_6thread17LinearCombinationISJ_Li1EffLNS1K_9ScaleType4KindE0ELNS_15FloatRoundStyleE2ESJ_EENS1_15EpilogueDefaultEEEEEvvEEEEvNT_6ParamsE,@"STO_CUDA_ENTRY STV_DEFAULT"
_ZN7cutlass13device_kernelINS_4gemm6kernel13GemmUniversalIN4cute5tupleIJiiiiEEENS1_10collective13CollectiveMmaINS1_37MainloopSm90TmaGmmaWarpSpecializedFP8ILi3ENS5_IJNS4_1CILi1EEENSA_ILi2EEESB_EEENS1_35KernelTmaWarpSpecializedCooperativeEEENS5_IJNSA_ILi128EEESG_NSA_ILi64EEEEEENS_12float_e4m3_tENS5_IJlSB_lEEESJ_SK_NS4_8TiledMMAINS4_8MMA_AtomIJNS4_4SM904GMMA31MMA_64x128x32_F32E4M3E4M3_SS_TNILNSO_7ScaleInE1ELSQ_1EEEEEENS4_6LayoutINS5_IJSC_SB_SB_EEENS5_IJSB_NSA_ILi0EEESV_EEEEENS5_IJNS4_10UnderscoreESY_SY_EEEEENS4_23SM90_TMA_LOAD_MULTICASTENS4_14ComposedLayoutINS4_7SwizzleILi2ELi4ELi3EEENS4_18smem_ptr_flag_bitsILi8EEENST_INS5_IJNSA_ILi8EEESH_EEENS5_IJSH_SB_EEEEEEEvNS4_8identityENS4_13SM90_TMA_LOADES1B_vS1C_EENS_8epilogue10collective6detail29Sm90TmaWarpSpecializedAdapterINS1G_15DefaultEpilogueISJ_SK_SK_NS1F_6thread17LinearCombinationISJ_Li1EffLNS1K_9ScaleType4KindE0ELNS_15FloatRoundStyleE2ESJ_EENS1_15EpilogueDefaultEEEEEvvEEEEvNT_6ParamsE:
[----:B------:R-:W-:Y:S01]  /*0000*/  LDC R1, c[0x0][0x28] ;  /* 0x00000a00ff017b82 */ /* 0x000fe20000000800 */
[----:B------:R-:W0:Y:S01]  /*0010*/  S2R R0, SR_TID.X ;  /* 0x0000000000007919 */ /* 0x000e220000002100 */
[----:B------:R-:W-:Y:S01]  /*0020*/  ELECT P0, URZ, PT ;  /* 0x00000000003f782f */ /* 0x000fe20003800000 */
[----:B------:R-:W-:Y:S01]  /*0030*/  BSSY B0, `(.L_x_0) ;  /* 0x000000f000007945 */ /* 0x000fe20003800000 */
[--C-:B0-----:R-:W-:Y:S02]  /*0040*/  SHF.R.U32.HI R2, RZ, 0x5, R0.reuse ;  /* 0x00000005ff027819 */ /* 0x101fe40000011600 */
[----:B------:R-:W-:-:S03]  /*0050*/  SHF.R.U32.HI R3, RZ, 0x7, R0 ;  /* 0x00000007ff037819 */ /* 0x000fc60000011600 */
[----:B------:R-:W0:Y:S04]  /*0060*/  SHFL.IDX PT, R6, R2, RZ, 0x1f ;  /* 0x00001fff02067589 */ /* 0x000e2800000e0000 */
[----:B------:R1:W2:Y:S01]  /*0070*/  SHFL.IDX PT, R4, R3, RZ, 0x1f ;  /* 0x00001fff03047589 */ /* 0x0002a200000e0000 */
[----:B0-----:R-:W-:-:S13]  /*0080*/  ISETP.NE.OR P0, PT, R6, RZ, !P0 ;  /* 0x000000ff0600720c */ /* 0x001fda0004705670 */
[----:B-12---:R-:W-:Y:S05]  /*0090*/  @P0 BRA `(.L_x_1) ;  /* 0x0000000000200947 */ /* 0x006fea0003800000 */
[----:B------:R-:W-:Y:S02]  /*00a0*/  ULDC.64 UR4, c[0x0][0x198] ;  /* 0x0000660000047ab9 */ /* 0x000fe40000000a00 */
[----:B------:R-:W-:Y:S02]  /*00b0*/  UIADD3 UR6, UP0, UR4, 0xf0, URZ ;  /* 0x000000f004067890 */ /* 0x000fe4000ff1e03f */
[----:B------:R-:W-:Y:S02]  /*00c0*/  UIADD3 UR4, UP1, UR4, 0x1f0, URZ ;  /* 0x000001f004047890 */ /* 0x000fe4000ff3e03f */
[----:B------:R-:W-:Y:S02]  /*00d0*/  UIADD3.X UR7, URZ, UR5, URZ, UP0, !UPT ;  /* 0x000000053f077290 */ /* 0x000fe400087fe43f */
[----:B------:R-:W-:-:S07]  /*00e0*/  UIADD3.X UR5, URZ, UR5, URZ, UP1, !UPT ;  /* 0x000000053f057290 */ /* 0x000fce0008ffe43f */
[----:B------:R0:W-:Y:S02]  /*00f0*/  UTMACCTL.PF [UR6] ;  /* 0x00000000060079b9 */ /* 0x0001e40008040000 */
[----:B------:R0:W-:Y:S02]  /*0100*/  UTMACCTL.PF [UR4] ;  /* 0x00000000040079b9 */ /* 0x0001e40008040000 */
[----:B0-----:R-:W-:Y:S01]  /*0110*/  NOP ;  /* 0x0000000000007918 */ /* 0x001fe20000000000 */
.L_x_1:
[----:B------:R-:W-:Y:S05]  /*0120*/  BSYNC B0 ;  /* 0x0000000000007941 */ /* 0x000fea0003800000 */
.L_x_0:
[----:B------:R-:W0:Y:S02]  /*0130*/  SHFL.IDX PT, R3, R2, RZ, 0x1f ;  /* 0x00001fff02037589 */ /* 0x000e2400000e0000 */
[----:B0-----:R-:W-:-:S13]  /*0140*/  ISETP.NE.AND P0, PT, R3, RZ, PT ;  /* 0x000000ff0300720c */ /* 0x001fda0003f05270 */
[----:B------:R-:W-:Y:S05]  /*0150*/  @P0 BRA `(.L_x_2) ;  /* 0x0000000000500947 */ /* 0x000fea0003800000 */
[----:B------:R-:W0:Y:S01]  /*0160*/  S2UR UR8, SR_CgaCtaId ;  /* 0x00000000000879c3 */ /* 0x000e220000008800 */
[----:B------:R-:W-:Y:S01]  /*0170*/  UMOV UR4, 0x400 ;  /* 0x0000040000047882 */ /* 0x000fe20000000000 */
[----:B------:R-:W-:Y:S01]  /*0180*/  UMOV UR5, 0x1 ;  /* 0x0000000100057882 */ /* 0x000fe20000000000 */
[----:B------:R-:W-:Y:S01]  /*0190*/  UMOV UR6, 0x4 ;  /* 0x0000000400067882 */ /* 0x000fe20000000000 */
[----:B------:R-:W-:Y:S01]  /*01a0*/  ELECT P0, URZ, PT ;  /* 0x00000000003f782f */ /* 0x000fe20003800000 */
[----:B------:R-:W-:-:S04]  /*01b0*/  UIADD3 UR6, -UR6, 0x100000, URZ ;  /* 0x0010000006067890 */ /* 0x000fc8000fffe13f */
[----:B------:R-:W-:Y:S02]  /*01c0*/  USHF.L.U32 UR7, UR6, 0xb, URZ ;  /* 0x0000000b06077899 */ /* 0x000fe4000800063f */
[----:B------:R-:W-:Y:S02]  /*01d0*/  USHF.L.U32 UR6, UR6, 0x1, URZ ;  /* 0x0000000106067899 */ /* 0x000fe4000800063f */
[----:B0-----:R-:W-:Y:S02]  /*01e0*/  ULEA UR8, UR8, UR4, 0x18 ;  /* 0x0000000408087291 */ /* 0x001fe4000f8ec03f */
[----:B------:R-:W-:-:S04]  /*01f0*/  UIADD3 UR4, -UR5, 0x100000, URZ ;  /* 0x0010000005047890 */ /* 0x000fc8000fffe13f */
[----:B------:R-:W-:Y:S02]  /*0200*/  USHF.L.U32 UR5, UR4, 0xb, URZ ;  /* 0x0000000b04057899 */ /* 0x000fe4000800063f */
[----:B------:R-:W-:Y:S01]  /*0210*/  USHF.L.U32 UR4, UR4, 0x1, URZ ;  /* 0x0000000104047899 */ /* 0x000fe2000800063f */
[----:B------:R-:W0:Y:S11]  /*0220*/  FENCE.VIEW.ASYNC.S ;  /* 0x00000000000073c6 */ /* 0x000e360000000000 */
[----:B0-----:R0:W1:Y:S01]  /*0230*/  SYNCS.EXCH.64 URZ, [UR8], UR4 ;  /* 0x00000004083f75b2 */ /* 0x0010620008000100 */
[----:B------:R0:W2:Y:S01]  /*0240*/  SYNCS.EXCH.64 URZ, [UR8+0x18], UR6 ;  /* 0x00001806083f75b2 */ /* 0x0000a20008000100 */
[----:B------:R0:W3:Y:S01]  /*0250*/  SYNCS.EXCH.64 URZ, [UR8+0x8], UR4 ;  /* 0x00000804083f75b2 */ /* 0x0000e20008000100 */
[----:B------:R0:W4:Y:S01]  /*0260*/  SYNCS.EXCH.64 URZ, [UR8+0x20], UR6 ;  /* 0x00002006083f75b2 */ /* 0x0001220008000100 */
[----:B------:R0:W0:Y:S01]  /*0270*/  SYNCS.EXCH.64 URZ, [UR8+0x10], UR4 ;  /* 0x00001004083f75b2 */ /* 0x0000220008000100 */
[----:B------:R0:W0:Y:S01]  /*0280*/  SYNCS.EXCH.64 URZ, [UR8+0x28], UR6 ;  /* 0x00002806083f75b2 */ /* 0x0000220008000100 */
[----:B------:R-:W-:Y:S01]  /*0290*/  NOP ;  /* 0x0000000000007918 */ /* 0x000fe20000000000 */
.L_x_2:
[----:B------:R-:W5:Y:S01]  /*02a0*/  SHFL.IDX PT, R2, R2, RZ, 0x1f ;  /* 0x00001fff02027589 */ /* 0x000f6200000e0000 */
[----:B------:R-:W-:Y:S01]  /*02b0*/  SHF.R.S32.HI R5, RZ, 0x1f, R0 ;  /* 0x0000001fff057819 */ /* 0x000fe20000011400 */
[----:B0-----:R-:W0:Y:S01]  /*02c0*/  S2UR UR8, SR_CTAID.X ;  /* 0x00000000000879c3 */ /* 0x001e220000002500 */
[----:B------:R-:W-:Y:S01]  /*02d0*/  ELECT P0, URZ, PT ;  /* 0x00000000003f782f */ /* 0x000fe20003800000 */
[----:B------:R-:W1:Y:S01]  /*02e0*/  S2R R8, SR_CTAID.Y ;  /* 0x0000000000087919 */ /* 0x000e620000002600 */
[----:B------:R-:W-:Y:S01]  /*02f0*/  LEA.HI R5, R5, R0, RZ, 0x7 ;  /* 0x0000000005057211 */ /* 0x000fe200078f38ff */
[----:B------:R-:W-:Y:S01]  /*0300*/  ULDC UR4, c[0x0][0x154] ;  /* 0x0000550000047ab9 */ /* 0x000fe20000000800 */
[----:B------:R-:W-:Y:S01]  /*0310*/  NOP ;  /* 0x0000000000007918 */ /* 0x000fe20000000000 */
[----:B------:R-:W-:Y:S01]  /*0320*/  NOP ;  /* 0x0000000000007918 */ /* 0x000fe20000000000 */
[----:B------:R-:W-:Y:S01]  /*0330*/  LOP3.LUT R5, R5, 0xffffff80, RZ, 0xc0, !PT ;  /* 0xffffff8005057812 */ /* 0x000fe200078ec0ff */
[----:B------:R-:W2:Y:S04]  /*0340*/  LDC R14, c[0x0][0x140] ;  /* 0x00005000ff0e7b82 */ /* 0x000ea80000000800 */
[----:B------:R-:W-:-:S04]  /*0350*/  IMAD.IADD R5, R0, 0x1, -R5 ;  /* 0x0000000100057824 */ /* 0x000fc800078e0a05 */
[----:B------:R-:W3:Y:S01]  /*0360*/  LDC R19, c[0x0][0x148] ;  /* 0x00005200ff137b82 */ /* 0x000ee20000000800 */
[----:B------:R-:W-:Y:S02]  /*0370*/  SHF.R.S32.HI R10, RZ, 0x1f, R5 ;  /* 0x0000001fff0a7819 */ /* 0x000fe40000011405 */
[----:B------:R-:W-:Y:S02]  /*0380*/  LOP3.LUT P2, RZ, R5, 0x7, RZ, 0xc0, !PT ;  /* 0x0000000705ff7812 */ /* 0x000fe4000784c0ff */
[----:B------:R-:W-:Y:S02]  /*0390*/  LEA.HI R10, R10, R5, RZ, 0x3 ;  /* 0x000000050a0a7211 */ /* 0x000fe400078f18ff */
[----:B-----5:R-:W-:Y:S01]  /*03a0*/  ISETP.NE.OR P0, PT, R2, RZ, !P0 ;  /* 0x000000ff0200720c */ /* 0x020fe20004705670 */
[----:B------:R-:W5:Y:S01]  /*03b0*/  LDC R12, c[0x0][0x144] ;  /* 0x00005100ff0c7b82 */ /* 0x000f620000000800 */
[--C-:B------:R-:W-:Y:S02]  /*03c0*/  SHF.R.S32.HI R2, RZ, 0x3, R10.reuse ;  /* 0x00000003ff027819 */ /* 0x100fe4000001140a */
[----:B------:R-:W-:-:S02]  /*03d0*/  SHF.R.S32.HI R7, RZ, 0x1f, R10 ;  /* 0x0000001fff077819 */ /* 0x000fc4000001140a */
[----:B------:R-:W-:Y:S02]  /*03e0*/  SHF.R.S32.HI R10, RZ, 0x1f, R3 ;  /* 0x0000001fff0a7819 */ /* 0x000fe40000011403 */
[----:B------:R-:W-:Y:S02]  /*03f0*/  LEA.HI R7, R7, R2, RZ, 0x2 ;  /* 0x0000000207077211 */ /* 0x000fe400078f10ff */
[----:B------:R-:W-:Y:S02]  /*0400*/  LEA.HI R10, R10, R3, RZ, 0x2 ;  /* 0x000000030a0a7211 */ /* 0x000fe400078f10ff */
[----:B------:R-:W-:Y:S01]  /*0410*/  LOP3.LUT R7, R7, 0xfffffffc, RZ, 0xc0, !PT ;  /* 0xfffffffc07077812 */ /* 0x000fe200078ec0ff */
[----:B------:R-:W-:Y:S01]  /*0420*/  VOTEU.ALL UP0, P0 ;  /* 0x00000000003f7886 */ /* 0x000fe20000000000 */
[----:B-1----:R-:W-:Y:S01]  /*0430*/  I2FP.F32.U32 R11, R8 ;  /* 0x00000008000b7245 */ /* 0x002fe20000201000 */
[----:B------:R-:W-:Y:S01]  /*0440*/  VOTEU.ALL UP1, P0 ;  /* 0x00000000003f7886 */ /* 0x000fe20000020000 */
[----:B------:R-:W-:Y:S01]  /*0450*/  LOP3.LUT R10, R10, 0x3ffffffc, RZ, 0xc0, !PT ;  /* 0x3ffffffc0a0a7812 */ /* 0x000fe200078ec0ff */
[----:B------:R-:W-:Y:S01]  /*0460*/  IMAD.IADD R7, R2, 0x1, -R7 ;  /* 0x0000000102077824 */ /* 0x000fe200078e0a07 */
[----:B------:R-:W1:Y:S01]  /*0470*/  @!UP0 S2UR UR7, SR_CgaCtaId ;  /* 0x00000000000789c3 */ /* 0x000e620000008800 */
[----:B0-----:R-:W-:Y:S01]  /*0480*/  I2FP.F32.U32 R2, UR8 ;  /* 0x0000000800027c45 */ /* 0x001fe20008201000 */
[----:B------:R-:W-:Y:S01]  /*0490*/  FMUL R13, R11, UR4 ;  /* 0x000000040b0d7c20 */ /* 0x000fe20008400000 */
[----:B------:R-:W-:Y:S01]  /*04a0*/  ULDC UR4, c[0x0][0x150] ;  /* 0x0000540000047ab9 */ /* 0x000fe20000000800 */
[----:B------:R-:W-:Y:S01]  /*04b0*/  IMAD.IADD R10, R3, 0x1, -R10 ;  /* 0x00000001030a7824 */ /* 0x000fe200078e0a0a */
[----:B------:R-:W-:Y:S01]  /*04c0*/  SHF.R.S32.HI R3, RZ, 0x1f, R6 ;  /* 0x0000001fff037819 */ /* 0x000fe20000011406 */
[----:B------:R-:W-:Y:S01]  /*04d0*/  FMUL R11, R2, UR4 ;  /* 0x00000004020b7c20 */ /* 0x000fe20008400000 */
[----:B------:R-:W-:Y:S01]  /*04e0*/  UMOV UR4, 0x20 ;  /* 0x0000002000047882 */ /* 0x000fe20000000000 */
[----:B------:R-:W0:Y:S01]  /*04f0*/  F2I.U32.TRUNC.NTZ R13, R13 ;  /* 0x0000000d000d7305 */ /* 0x000e22000020f000 */
[----:B------:R-:W-:Y:S01]  /*0500*/  LEA.HI R3, R3, R6, RZ, 0x2 ;  /* 0x0000000603037211 */ /* 0x000fe200078f10ff */
[----:B------:R-:W-:Y:S01]  /*0510*/  IMAD R7, R10, 0x4, R7 ;  /* 0x000000040a077824 */ /* 0x000fe200078e0207 */
[----:B------:R-:W-:Y:S01]  /*0520*/  @!UP0 UMOV UR6, 0x400 ;  /* 0x0000040000068882 */ /* 0x000fe20000000000 */
[----:B------:R-:W-:-:S04]  /*0530*/  @!UP0 UIADD3 UR4, -UR4, 0x100000, URZ ;  /* 0x0010000004048890 */ /* 0x000fc8000fffe13f */
[----:B------:R-:W-:Y:S02]  /*0540*/  @!UP0 USHF.L.U32 UR5, UR4, 0xb, URZ ;  /* 0x0000000b04058899 */ /* 0x000fe4000800063f */
[----:B------:R-:W-:Y:S01]  /*0550*/  @!UP0 USHF.L.U32 UR4, UR4, 0x1, URZ ;  /* 0x0000000104048899 */ /* 0x000fe2000800063f */
[----:B------:R-:W-:Y:S01]  /*0560*/  LOP3.LUT R3, R3, 0xfffffffc, RZ, 0xc0, !PT ;  /* 0xfffffffc03037812 */ /* 0x000fe200078ec0ff */
[C---:B------:R-:W-:Y:S01]  /*0570*/  IMAD.SHL.U32 R2, R7.reuse, 0x4, RZ ;  /* 0x0000000407027824 */ /* 0x040fe200078e00ff */
[----:B--2---:R-:W-:Y:S01]  /*0580*/  ISETP.EQ.U32.AND P4, PT, R14, 0x1, PT ;  /* 0x000000010e00780c */ /* 0x004fe20003f82070 */
[----:B------:R-:W2:Y:S01]  /*0590*/  F2I.U32.TRUNC.NTZ R11, R11 ;  /* 0x0000000b000b7305 */ /* 0x000ea2000020f000 */
[----:B------:R-:W-:Y:S02]  /*05a0*/  VIADD R10, R4, 0xffffffff ;  /* 0xffffffff040a7836 */ /* 0x000fe40000000000 */
[----:B------:R-:W-:Y:S01]  /*05b0*/  IMAD.IADD R6, R6, 0x1, -R3 ;  /* 0x0000000106067824 */ /* 0x000fe200078e0a03 */
[----:B------:R-:W-:-:S02]  /*05c0*/  LOP3.LUT R5, R7, 0xc, R2, 0x78, !PT ;  /* 0x0000000c07057812 */ /* 0x000fc400078e7802 */
[----:B------:R-:W-:Y:S01]  /*05d0*/  ISETP.GE.U32.AND P5, PT, R10, 0x2, PT ;  /* 0x000000020a00780c */ /* 0x000fe20003fa6070 */
[----:B0-----:R-:W-:Y:S01]  /*05e0*/  IMAD.MOV R20, RZ, RZ, -R13 ;  /* 0x000000ffff147224 */ /* 0x001fe200078e0a0d */
[----:B-1----:R-:W-:Y:S01]  /*05f0*/  @!UP0 ULEA UR6, UR7, UR6, 0x18 ;  /* 0x0000000607068291 */ /* 0x002fe2000f8ec03f */
[C---:B------:R-:W-:Y:S01]  /*0600*/  ISETP.NE.AND P1, PT, R6.reuse, 0x3, PT ;  /* 0x000000030600780c */ /* 0x040fe20003f25270 */
[----:B------:R-:W-:Y:S01]  /*0610*/  VOTEU.ALL UP0, P0 ;  /* 0x00000000003f7886 */ /* 0x000fe20000000000 */
[----:B---3--:R-:W-:Y:S01]  /*0620*/  IMAD R2, R19, R20, R8 ;  /* 0x0000001413027224 */ /* 0x008fe200078e0208 */
[----:B------:R-:W-:Y:S02]  /*0630*/  ISETP.LT.U32.AND P0, PT, R5, 0x2, !P2 ;  /* 0x000000020500780c */ /* 0x000fe40005701070 */
[----:B------:R-:W-:Y:S01]  /*0640*/  ISETP.EQ.OR P1, PT, R6, RZ, !P1 ;  /* 0x000000ff0600720c */ /* 0x000fe20004f22670 */
[----:B--2---:R-:W-:Y:S01]  /*0650*/  IMAD.MOV R11, RZ, RZ, -R11 ;  /* 0x000000ffff0b7224 */ /* 0x004fe200078e0a0b */
[----:B------:R-:W-:-:S02]  /*0660*/  ISETP.NE.AND P3, PT, R2, R5, PT ;  /* 0x000000050200720c */ /* 0x000fc40003f65270 */
[----:B------:R-:W-:Y:S01]  /*0670*/  ISETP.EQ.AND P1, PT, R4, RZ, P1 ;  /* 0x000000ff0400720c */ /* 0x000fe20000f22270 */
[----:B-----5:R-:W-:Y:S01]  /*0680*/  IMAD R11, R12, R11, UR8 ;  /* 0x000000080c0b7e24 */ /* 0x020fe2000f8e020b */
[----:B------:R-:W-:Y:S01]  /*0690*/  ISETP.NE.AND P2, PT, R4, RZ, PT ;  /* 0x000000ff0400720c */ /* 0x000fe20003f45270 */
[----:B------:R-:W0:Y:S02]  /*06a0*/  FENCE.VIEW.ASYNC.S ;  /* 0x00000000000073c6 */ /* 0x000e240000000000 */
[----:B0-----:R0:W1:Y:S01]  /*06b0*/  @!UP0 SYNCS.EXCH.64 URZ, [UR6+0x40], UR4 ;  /* 0x00004004063f85b2 */ /* 0x0010620008000100 */
[----:B------:R-:W-:Y:S02]  /*06c0*/  SEL R4, RZ, 0x1, !P1 ;  /* 0x00000001ff047807 */ /* 0x000fe40004800000 */
[----:B------:R-:W-:Y:S02]  /*06d0*/  ISETP.EQ.OR P3, PT, R11, RZ, !P3 ;  /* 0x000000ff0b00720c */ /* 0x000fe40005f62670 */
[----:B------:R-:W-:-:S02]  /*06e0*/  SEL R4, R4, 0x2, P5 ;  /* 0x0000000204047807 */ /* 0x000fc40002800000 */
[----:B------:R-:W-:Y:S01]  /*06f0*/  PLOP3.LUT P0, PT, P0, P3, PT, 0x80, 0x0 ;  /* 0x000000000000781c */ /* 0x000fe20000707070 */
[----:B------:R0:W2:Y:S01]  /*0700*/  @!UP1 SYNCS.EXCH.64 URZ, [UR6+0x48], UR4 ;  /* 0x00004804063f95b2 */ /* 0x0000a20008000100 */
[----:B------:R-:W-:Y:S01]  /*0710*/  NOP ;  /* 0x0000000000007918 */ /* 0x000fe20000000000 */
[----:B------:R-:W-:Y:S10]  /*0720*/  @!P4 BRA `(.L_x_3) ;  /* 0x000000000008c947 */ /* 0x000ff40003800000 */
[----:B-12-4-:R-:W-:Y:S01]  /*0730*/  UCGABAR_ARV ;  /* 0x00000000000079c7 */ /* 0x016fe20008000000 */
[----:B------:R-:W-:Y:S05]  /*0740*/  BRA `(.L_x_4) ;  /* 0x0000000000047947 */ /* 0x000fea0003800000 */
.L_x_3:
[----:B-12-4-:R-:W-:Y:S01]  /*0750*/  NOP ;  /* 0x0000000000007918 */ /* 0x016fe20000000000 */
.L_x_4:
[----:B------:R-:W1:Y:S01]  /*0760*/  LDC R2, c[0x0][0x65c] ;  /* 0x00019700ff027b82 */ /* 0x000e620000000800 */
[----:B------:R-:W-:Y:S01]  /*0770*/  IMAD.MOV.U32 R3, RZ, RZ, RZ ;  /* 0x000000ffff037224 */ /* 0x000fe200078e00ff */
[----:B-1----:R-:W-:Y:S01]  /*0780*/  ISETP.NE.AND P3, PT, R2, 0x1, PT ;  /* 0x000000010200780c */ /* 0x002fe20003f65270 */
[----:B------:R-:W-:-:S12]  /*0790*/  IMAD.U32 R2, RZ, RZ, UR8 ;  /* 0x00000008ff027e24 */ /* 0x000fd8000f8e00ff */
[----:B------:R-:W1:Y:S01]  /*07a0*/  @P3 LDC R15, c[0x0][0x10] ;  /* 0x00000400ff0f3b82 */ /* 0x000e620000000800 */
[----:B------:R-:W-:Y:S02]  /*07b0*/  @P3 IMAD.MOV.U32 R9, RZ, RZ, RZ ;  /* 0x000000ffff093224 */ /* 0x000fe400078e00ff */
[----:B------:R-:W-:-:S05]  /*07c0*/  @P3 IMAD.MOV.U32 R7, RZ, RZ, RZ ;  /* 0x000000ffff073224 */ /* 0x000fca00078e00ff */
[----:B------:R-:W2:Y:S01]  /*07d0*/  @!P3 LDC R13, c[0x0][0xc] ;  /* 0x00000300ff0dbb82 */ /* 0x000ea20000000800 */
[----:B-1----:R-:W-:-:S04]  /*07e0*/  @P3 IMAD.WIDE.U32 R14, R15, UR8, R8 ;  /* 0x000000080f0e3c25 */ /* 0x002fc8000f8e0008 */
[----:B--2---:R-:W-:-:S04]  /*07f0*/  @!P3 IMAD.WIDE.U32 R12, R8, R13, R2 ;  /* 0x0000000d080cb225 */ /* 0x004fc800078e0002 */
[----:B------:R-:W-:Y:S02]  /*0800*/  @P3 IMAD.MOV.U32 R2, RZ, RZ, R14 ;  /* 0x000000ffff023224 */ /* 0x000fe400078e000e */
[----:B------:R-:W-:Y:S02]  /*0810*/  @P3 IMAD.IADD R3, R15, 0x1, R7 ;  /* 0x000000010f033824 */ /* 0x000fe400078e0207 */
[----:B------:R-:W-:Y:S02]  /*0820*/  @!P3 IMAD.MOV.U32 R2, RZ, RZ, R12 ;  /* 0x000000ffff02b224 */ /* 0x000fe400078e000c */
[----:B------:R-:W-:Y:S01]  /*0830*/  @!P3 IMAD.MOV.U32 R3, RZ, RZ, R13 ;  /* 0x000000ffff03b224 */ /* 0x000fe200078e000d */
[----:B------:R-:W-:Y:S06]  /*0840*/  @!P4 BRA `(.L_x_5) ;  /* 0x00000000000cc947 */ /* 0x000fec0003800000 */
[----:B------:R-:W-:Y:S01]  /*0850*/  UCGABAR_WAIT ;  /* 0x0000000000007dc7 */ /* 0x000fe20008000000 */
[----:B------:R-:W-:Y:S01]  /*0860*/  CCTL.IVALL ;  /* 0x00000000ff00798f */ /* 0x000fe20002000000 */
[----:B------:R-:W-:Y:S05]  /*0870*/  BRA `(.L_x_6) ;  /* 0x0000000000047947 */ /* 0x000fea0003800000 */
.L_x_5:
[----:B------:R-:W-:Y:S06]  /*0880*/  BAR.SYNC.DEFER_BLOCKING 0x0 ;  /* 0x0000000000007b1d */ /* 0x000fec0000010000 */
.L_x_6:
[----:B------:R-:W-:Y:S05]  /*0890*/  @!P2 BRA `(.L_x_7) ;  /* 0x000000740030a947 */ /* 0x000fea0003800000 */
[----:B------:R-:W-:-:S13]  /*08a0*/  ISETP.GT.U32.AND P1, PT, R10, 0x1, PT ;  /* 0x000000010a00780c */ /* 0x000fda0003f24070 */
[----:B0-----:R-:W-:Y:S05]  /*08b0*/  @P1 EXIT ;  /* 0x000000000000194d */ /* 0x001fea0003800000 */
[----:B------:R-:W-:Y:S01]  /*08c0*/  ULDC.64 UR4, c[0x0][0x650] ;  /* 0x0001940000047ab9 */ /* 0x000fe20000000a00 */
[----:B------:R-:W-:Y:S01]  /*08d0*/  PRMT R14, RZ, 0x7610, R14 ;  /* 0x00007610ff0e7816 */ /* 0x000fe2000000000e */
[----:B------:R-:W-:Y:S01]  /*08e0*/  IMAD.MOV.U32 R7, RZ, RZ, -0x1 ;  /* 0xffffffffff077424 */ /* 0x000fe200078e00ff */
[----:B------:R-:W-:Y:S01]  /*08f0*/  ISETP.GE.U32.AND P1, PT, R2, UR4, PT ;  /* 0x0000000402007c0c */ /* 0x000fe2000bf26070 */
[----:B------:R-:W-:Y:S02]  /*0900*/  IMAD.MOV.U32 R10, RZ, RZ, -0x1 ;  /* 0xffffffffff0a7424 */ /* 0x000fe400078e00ff */
[----:B------:R-:W-:Y:S01]  /*0910*/  IMAD.MOV.U32 R6, RZ, RZ, -0x1 ;  /* 0xffffffffff067424 */ /* 0x000fe200078e00ff */
[----:B------:R-:W-:-:S13]  /*0920*/  ISETP.GE.U32.AND.EX P1, PT, R3, UR5, PT, P1 ;  /* 0x0000000503007c0c */ /* 0x000fda000bf26110 */
[----:B------:R-:W-:Y:S05]  /*0930*/  @P1 BRA `(.L_x_8) ;  /* 0x0000000400281947 */ /* 0x000fea0003800000 */
[----:B------:R-:W0:Y:S01]  /*0940*/  LDC.64 R22, c[0x0][0x628] ;  /* 0x00018a00ff167b82 */ /* 0x000e220000000a00 */
[----:B------:R-:W-:Y:S02]  /*0950*/  IMAD.MOV.U32 R6, RZ, RZ, R2 ;  /* 0x000000ffff067224 */ /* 0x000fe400078e0002 */
[----:B------:R-:W-:-:S05]  /*0960*/  IMAD.MOV.U32 R7, RZ, RZ, R3 ;  /* 0x000000ffff077224 */ /* 0x000fca00078e0003 */
[----:B------:R-:W1:Y:S08]  /*0970*/  LDC R10, c[0x0][0x630] ;  /* 0x00018c00ff0a7b82 */ /* 0x000e700000000800 */
[----:B------:R-:W2:Y:S01]  /*0980*/  LDC.64 R24, c[0x0][0x620] ;  /* 0x00018800ff187b82 */ /* 0x000ea20000000a00 */
[----:B0-----:R-:W-:-:S04]  /*0990*/  ISETP.NE.U32.AND P1, PT, R22, RZ, PT ;  /* 0x000000ff1600720c */ /* 0x001fc80003f25070 */
[----:B------:R-:W-:-:S13]  /*09a0*/  ISETP.NE.AND.EX P1, PT, R23, RZ, PT, P1 ;  /* 0x000000ff1700720c */ /* 0x000fda0003f25310 */
[----:B-12---:R-:W-:Y:S05]  /*09b0*/  @!P1 BRA `(.L_x_9) ;  /* 0x0000000000289947 */ /* 0x006fea0003800000 */
[----:B------:R-:W0:Y:S02]  /*09c0*/  LDC R15, c[0x0][0x634] ;  /* 0x00018d00ff0f7b82 */ /* 0x000e240000000800 */
[----:B0-----:R-:W-:-:S05]  /*09d0*/  IADD3 R15, P1, R2, R15, RZ ;  /* 0x0000000f020f7210 */ /* 0x001fca0007f3e0ff */
[----:B------:R-:W-:-:S04]  /*09e0*/  IMAD.X R17, RZ, RZ, R3, P1 ;  /* 0x000000ffff117224 */ /* 0x000fc800008e0603 */
[----:B------:R-:W-:-:S04]  /*09f0*/  IMAD.WIDE.U32 R6, R17, R22, RZ ;  /* 0x0000001611067225 */ /* 0x000fc800078e00ff */
[----:B------:R-:W-:-:S04]  /*0a00*/  IMAD.WIDE.U32 R12, P1, R15, R23, R6 ;  /* 0x000000170f0c7225 */ /* 0x000fc80007820006 */
[----:B------:R-:W-:-:S04]  /*0a10*/  IMAD.WIDE.U32 R6, R15, R22, RZ ;  /* 0x000000160f067225 */ /* 0x000fc800078e00ff */
[----:B------:R-:W-:Y:S01]  /*0a20*/  IMAD.X R15, RZ, RZ, RZ, P1 ;  /* 0x000000ffff0f7224 */ /* 0x000fe200008e06ff */
[----:B------:R-:W-:Y:S01]  /*0a30*/  IADD3 RZ, P1, R7, R12, RZ ;  /* 0x0000000c07ff7210 */ /* 0x000fe20007f3e0ff */
[----:B------:R-:W-:-:S04]  /*0a40*/  IMAD.MOV.U32 R14, RZ, RZ, R13 ;  /* 0x000000ffff0e7224 */ /* 0x000fc800078e000d */
[----:B------:R-:W-:-:S08]  /*0a50*/  IMAD.WIDE.U32.X R6, R17, R23, R14, P1 ;  /* 0x0000001711067225 */ /* 0x000fd000008e040e */
.L_x_9:
[----:B------:R-:W0:Y:S01]  /*0a60*/  LDC.64 R22, c[0x0][0x640] ;  /* 0x00019000ff167b82 */ /* 0x000e220000000a00 */
[--C-:B------:R-:W-:Y:S01]  /*0a70*/  SHF.R.U64 R26, R6, R10, R7.reuse ;  /* 0x0000000a061a7219 */ /* 0x100fe20000001207 */
[----:B------:R-:W-:Y:S01]  /*0a80*/  IMAD R20, R19, R20, R8 ;  /* 0x0000001413147224 */ /* 0x000fe200078e0208 */
[----:B------:R-:W-:Y:S01]  /*0a90*/  SHF.R.U32.HI R6, RZ, R10, R7 ;  /* 0x0000000aff067219 */ /* 0x000fe20000011607 */
[----:B------:R-:W-:Y:S01]  /*0aa0*/  IMAD.MOV.U32 R19, RZ, RZ, 0x1 ;  /* 0x00000001ff137424 */ /* 0x000fe200078e00ff */
[----:B------:R-:W-:-:S03]  /*0ab0*/  IADD3 R9, P1, RZ, -R26, RZ ;  /* 0x8000001aff097210 */ /* 0x000fc60007f3e0ff */
[----:B------:R-:W1:Y:S02]  /*0ac0*/  LDC R12, c[0x0][0x618] ;  /* 0x00018600ff0c7b82 */ /* 0x000e640000000800 */
[----:B------:R-:W-:-:S04]  /*0ad0*/  IMAD.X R7, RZ, RZ, ~R6, P1 ;  /* 0x000000ffff077224 */ /* 0x000fc800008e0e06 */
[-C--:B------:R-:W-:Y:S02]  /*0ae0*/  IMAD R10, R7, R24.reuse, RZ ;  /* 0x00000018070a7224 */ /* 0x080fe400078e02ff */
[----:B------:R-:W2:Y:S01]  /*0af0*/  LDC R16, c[0x0][0x608] ;  /* 0x00018200ff107b82 */ /* 0x000ea20000000800 */
[----:B------:R-:W-:-:S04]  /*0b00*/  IMAD.WIDE.U32 R6, R9, R24, R2 ;  /* 0x0000001809067225 */ /* 0x000fc800078e0002 */
[----:B------:R-:W-:-:S03]  /*0b10*/  IMAD R9, R9, R25, R10 ;  /* 0x0000001909097224 */ /* 0x000fc600078e020a */
[----:B------:R-:W3:Y:S01]  /*0b20*/  LDC R18, c[0x0][0x658] ;  /* 0x00019600ff127b82 */ /* 0x000ee20000000800 */
[----:B------:R-:W-:Y:S01]  /*0b30*/  IMAD.IADD R7, R7, 0x1, R9 ;  /* 0x0000000107077824 */ /* 0x000fe200078e0209 */
[----:B0-----:R-:W-:Y:S01]  /*0b40*/  ISETP.NE.U32.AND P1, PT, R22, RZ, PT ;  /* 0x000000ff1600720c */ /* 0x001fe20003f25070 */
[----:B------:R-:W-:-:S03]  /*0b50*/  IMAD.MOV.U32 R9, RZ, RZ, -0x1 ;  /* 0xffffffffff097424 */ /* 0x000fc600078e00ff */
[----:B------:R-:W-:Y:S02]  /*0b60*/  ISETP.NE.AND.EX P1, PT, R23, RZ, PT, P1 ;  /* 0x000000ff1700720c */ /* 0x000fe40003f25310 */
[----:B------:R-:W0:Y:S01]  /*0b70*/  LDC R17, c[0x0][0x600] ;  /* 0x00018000ff117b82 */ /* 0x000e220000000800 */
[-CC-:B-1----:R-:W-:Y:S02]  /*0b80*/  SHF.R.U64 R14, R6, R12.reuse, R7.reuse ;  /* 0x0000000c060e7219 */ /* 0x182fe40000001207 */
[----:B------:R-:W-:-:S05]  /*0b90*/  SHF.R.U32.HI R7, RZ, R12, R7 ;  /* 0x0000000cff077219 */ /* 0x000fca0000011607 */
[----:B------:R-:W1:Y:S01]  /*0ba0*/  LDC R21, c[0x0][0x648] ;  /* 0x00019200ff157b82 */ /* 0x000e620000000800 */
[-CC-:B--2---:R-:W-:Y:S02]  /*0bb0*/  SHF.R.U64 R27, R14, R16.reuse, R7.reuse ;  /* 0x000000100e1b7219 */ /* 0x184fe40000001207 */
[----:B------:R-:W-:-:S05]  /*0bc0*/  SHF.R.U32.HI R7, RZ, R16, R7 ;  /* 0x00000010ff077219 */ /* 0x000fca0000011607 */
[----:B------:R-:W2:Y:S01]  /*0bd0*/  LDC R25, c[0x0][0x638] ;  /* 0x00018e00ff197b82 */ /* 0x000ea20000000800 */
[-C--:B---3--:R-:W-:Y:S02]  /*0be0*/  SHF.L.U32 R6, R9, R18.reuse, RZ ;  /* 0x0000001209067219 */ /* 0x088fe400000006ff */
[--C-:B------:R-:W-:Y:S02]  /*0bf0*/  SHF.R.U64 R16, R27, R18, R7.reuse ;  /* 0x000000121b107219 */ /* 0x100fe40000001207 */
[----:B------:R-:W-:Y:S02]  /*0c00*/  LOP3.LUT R10, RZ, R6, RZ, 0x33, !PT ;  /* 0x00000006ff0a7212 */ /* 0x000fe400078e33ff */
[----:B------:R-:W-:Y:S01]  /*0c10*/  SHF.R.U32.HI R7, RZ, R18, R7 ;  /* 0x00000012ff077219 */ /* 0x000fe20000011607 */
[----:B------:R-:W3:Y:S01]  /*0c20*/  LDC R24, c[0x0][0x610] ;  /* 0x00018400ff187b82 */ /* 0x000ee20000000800 */
[----:B------:R-:W-:Y:S01]  /*0c30*/  IMAD.MOV.U32 R6, RZ, RZ, R16 ;  /* 0x000000ffff067224 */ /* 0x000fe200078e0010 */
[----:B------:R-:W-:Y:S06]  /*0c40*/  @!P1 BRA `(.L_x_10) ;  /* 0x0000000000289947 */ /* 0x000fec0003800000 */
[----:B------:R-:W4:Y:S02]  /*0c50*/  LDC R13, c[0x0][0x64c] ;  /* 0x00019300ff0d7b82 */ /* 0x000f240000000800 */
[----:B----4-:R-:W-:-:S05]  /*0c60*/  IADD3 R13, P1, R16, R13, RZ ;  /* 0x0000000d100d7210 */ /* 0x010fca0007f3e0ff */
        /* <DEDUP_REMOVED lines=8> */
.L_x_10:
[----:B-1----:R-:W-:Y:S01]  /*0cf0*/  SHF.R.U64 R8, R6, R21, R7 ;  /* 0x0000001506087219 */ /* 0x002fe20000001207 */
[----:B0-----:R-:W-:Y:S01]  /*0d00*/  VIADD R9, R17, 0xffffffff ;  /* 0xffffffff11097836 */ /* 0x001fe20000000000 */
[----:B------:R-:W-:Y:S02]  /*0d10*/  SHF.L.U32 R6, R19, R18, RZ ;  /* 0x0000001213067219 */ /* 0x000fe400000006ff */
[----:B------:R-:W-:Y:S01]  /*0d20*/  LOP3.LUT R7, R27, R10, RZ, 0xc0, !PT ;  /* 0x0000000a1b077212 */ /* 0x000fe200078ec0ff */
[----:B------:R-:W-:Y:S01]  /*0d30*/  IMAD.MOV R10, RZ, RZ, -R8 ;  /* 0x000000ffff0a7224 */ /* 0x000fe200078e0a08 */
[----:B------:R-:W-:Y:S02]  /*0d40*/  SEL R11, R11, R20, !P3 ;  /* 0x000000140b0b7207 */ /* 0x000fe40005800000 */
[----:B------:R-:W-:Y:S01]  /*0d50*/  LOP3.LUT R9, R14, R9, RZ, 0xc0, !PT ;  /* 0x000000090e097212 */ /* 0x000fe200078ec0ff */
[----:B------:R-:W-:Y:S02]  /*0d60*/  IMAD R8, R6, R8, R7 ;  /* 0x0000000806087224 */ /* 0x000fe400078e0207 */
[----:B--2---:R-:W-:-:S02]  /*0d70*/  IMAD R6, R10, R25, R16 ;  /* 0x000000190a067224 */ /* 0x004fc400078e0210 */
[----:B---3--:R-:W-:Y:S02]  /*0d80*/  IMAD R11, R8, R24, R11 ;  /* 0x00000018080b7224 */ /* 0x008fe400078e020b */
[----:B------:R-:W-:Y:S02]  /*0d90*/  IMAD R6, R6, R17, R9 ;  /* 0x0000001106067224 */ /* 0x000fe400078e0209 */
[----:B------:R-:W-:-:S03]  /*0da0*/  IMAD.MOV.U32 R14, RZ, RZ, 0x1 ;  /* 0x00000001ff0e7424 */ /* 0x000fc600078e00ff */
[----:B------:R-:W-:Y:S02]  /*0db0*/  SEL R10, R6, R11, !P3 ;  /* 0x0000000b060a7207 */ /* 0x000fe40005800000 */
[----:B------:R-:W-:Y:S01]  /*0dc0*/  SEL R7, R11, R6, !P3 ;  /* 0x000000060b077207 */ /* 0x000fe20005800000 */
[----:B------:R-:W-:-:S07]  /*0dd0*/  IMAD.MOV.U32 R6, RZ, RZ, R26 ;  /* 0x000000ffff067224 */ /* 0x000fce00078e001a */
.L_x_8:
[----:B------:R-:W-:-:S08]  /*0de0*/  NOP ;  /* 0x0000000000007918 */ /* 0x000fd00000000000 */
[----:B------:R-:W0:Y:S02]  /*0df0*/  USETMAXREG.TRY_ALLOC.CTAPOOL UP0, 0xe8 ;  /* 0x000000e8000079c8 */ /* 0x000e240008000600 */
[----:B0-----:R-:W-:-:S13]  /*0e00*/  PLOP3.LUT P1, PT, PT, PT, UP0, 0x80, 0x0 ;  /* 0x000000000000781c */ /* 0x001fda0003f2f008 */
[----:B------:R-:W-:Y:S05]  /*0e10*/  @!P1 BRA `(.L_x_8) ;  /* 0xfffffffc00f09947 */ /* 0x000fea000383ffff */
[----:B------:R-:W-:Y:S01]  /*0e20*/  ULDC.64 UR4, c[0x0][0x598] ;  /* 0x0001660000047ab9 */ /* 0x000fe20000000a00 */
[----:B------:R-:W-:Y:S01]  /*0e30*/  ULDC.64 UR16, c[0x0][0x208] ;  /* 0x0000820000107ab9 */ /* 0x000fe20000000a00 */
[----:B------:R-:W-:-:S04]  /*0e40*/  ISETP.NE.U32.AND P1, PT, RZ, UR4, PT ;  /* 0x00000004ff007c0c */ /* 0x000fc8000bf25070 */
[----:B------:R-:W-:-:S13]  /*0e50*/  ISETP.NE.AND.EX P1, PT, RZ, UR5, PT, P1 ;  /* 0x00000005ff007c0c */ /* 0x000fda000bf25310 */
[----:B------:R-:W-:Y:S05]  /*0e60*/  @!P1 BRA `(.L_x_11) ;  /* 0x00000000001c9947 */ /* 0x000fea0003800000 */
[----:B------:R-:W0:Y:S02]  /*0e70*/  LDC.64 R8, c[0x0][0x598] ;  /* 0x00016600ff087b82 */ /* 0x000e240000000a00 */
[----:B0-----:R-:W2:Y:S02]  /*0e80*/  LDG.E.64 R8, desc[UR16][R8.64] ;  /* 0x0000001008087981 */ /* 0x001ea4000c1e1b00 */
[----:B--2---:R-:W-:-:S04]  /*0e90*/  ISETP.NE.U32.AND P1, PT, R8, RZ, PT ;  /* 0x000000ff0800720c */ /* 0x004fc80003f25070 */
[----:B------:R-:W-:-:S13]  /*0ea0*/  ISETP.NE.AND.EX P1, PT, R9, RZ, PT, P1 ;  /* 0x000000ff0900720c */ /* 0x000fda0003f25310 */
[----:B------:R-:W-:Y:S05]  /*0eb0*/  @!P1 BRA `(.L_x_11) ;  /* 0x0000000000089947 */ /* 0x000fea0003800000 */
[----:B------:R0:W5:Y:S01]  /*0ec0*/  LD.E R8, desc[UR16][R8.64] ;  /* 0x0000001008087980 */ /* 0x000162000c101900 */
[----:B------:R-:W-:Y:S05]  /*0ed0*/  BRA `(.L_x_12) ;  /* 0x0000000000207947 */ /* 0x000fea0003800000 */
.L_x_11:
[----:B------:R-:W-:Y:S02]  /*0ee0*/  ULDC.64 UR4, c[0x0][0x588] ;  /* 0x0001620000047ab9 */ /* 0x000fe40000000a00 */
[----:B------:R-:W-:-:S04]  /*0ef0*/  ISETP.NE.U32.AND P1, PT, RZ, UR4, PT ;  /* 0x00000004ff007c0c */ /* 0x000fc8000bf25070 */
[----:B------:R-:W-:-:S13]  /*0f00*/  ISETP.NE.AND.EX P1, PT, RZ, UR5, PT, P1 ;  /* 0x00000005ff007c0c */ /* 0x000fda000bf25310 */
[----:B------:R-:W-:Y:S05]  /*0f10*/  @!P1 BRA `(.L_x_13) ;  /* 0x00000000000c9947 */ /* 0x000fea0003800000 */
[----:B------:R-:W0:Y:S02]  /*0f20*/  LDC.64 R8, c[0x0][0x588] ;  /* 0x00016200ff087b82 */ /* 0x000e240000000a00 */
[----:B0-----:R1:W5:Y:S01]  /*0f30*/  LDG.E R8, desc[UR16][R8.64] ;  /* 0x0000001008087981 */ /* 0x001362000c1e1900 */
[----:B------:R-:W-:Y:S05]  /*0f40*/  BRA `(.L_x_12) ;  /* 0x0000000000047947 */ /* 0x000fea0003800000 */
.L_x_13:
[----:B------:R-:W2:Y:S02]  /*0f50*/  LDC R8, c[0x0][0x580] ;  /* 0x00016000ff087b82 */ /* 0x000ea40000000800 */
.L_x_12:
[----:B------:R-:W-:Y:S02]  /*0f60*/  ULDC.64 UR4, c[0x0][0x5a0] ;  /* 0x0001680000047ab9 */ /* 0x000fe40000000a00 */
[----:B------:R-:W-:-:S04]  /*0f70*/  ISETP.NE.U32.AND P1, PT, RZ, UR4, PT ;  /* 0x00000004ff007c0c */ /* 0x000fc8000bf25070 */
[----:B------:R-:W-:-:S13]  /*0f80*/  ISETP.NE.AND.EX P1, PT, RZ, UR5, PT, P1 ;  /* 0x00000005ff007c0c */ /* 0x000fda000bf25310 */
[----:B------:R-:W-:Y:S05]  /*0f90*/  @!P1 BRA `(.L_x_14) ;  /* 0x00000000001c9947 */ /* 0x000fea0003800000 */
[----:B------:R-:W3:Y:S02]  /*0fa0*/  LDC.64 R12, c[0x0][0x5a0] ;  /* 0x00016800ff0c7b82 */ /* 0x000ee40000000a00 */
[----:B---3--:R-:W3:Y:S02]  /*0fb0*/  LDG.E.64 R12, desc[UR16][R12.64] ;  /* 0x000000100c0c7981 */ /* 0x008ee4000c1e1b00 */
[----:B---3--:R-:W-:-:S04]  /*0fc0*/  ISETP.NE.U32.AND P1, PT, R12, RZ, PT ;  /* 0x000000ff0c00720c */ /* 0x008fc80003f25070 */
[----:B------:R-:W-:-:S13]  /*0fd0*/  ISETP.NE.AND.EX P1, PT, R13, RZ, PT, P1 ;  /* 0x000000ff0d00720c */ /* 0x000fda0003f25310 */
[----:B------:R-:W-:Y:S05]  /*0fe0*/  @!P1 BRA `(.L_x_14) ;  /* 0x0000000000089947 */ /* 0x000fea0003800000 */
[----:B01----:R0:W5:Y:S01]  /*0ff0*/  LD.E R9, desc[UR16][R12.64] ;  /* 0x000000100c097980 */ /* 0x003162000c101900 */
[----:B------:R-:W-:Y:S05]  /*1000*/  BRA `(.L_x_15) ;  /* 0x0000000000207947 */ /* 0x000fea0003800000 */
.L_x_14:
[----:B------:R-:W-:Y:S02]  /*1010*/  ULDC.64 UR4, c[0x0][0x590] ;  /* 0x0001640000047ab9 */ /* 0x000fe40000000a00 */
[----:B------:R-:W-:-:S04]  /*1020*/  ISETP.NE.U32.AND P1, PT, RZ, UR4, PT ;  /* 0x00000004ff007c0c */ /* 0x000fc8000bf25070 */
[----:B------:R-:W-:-:S13]  /*1030*/  ISETP.NE.AND.EX P1, PT, RZ, UR5, PT, P1 ;  /* 0x00000005ff007c0c */ /* 0x000fda000bf25310 */
[----:B------:R-:W-:Y:S05]  /*1040*/  @!P1 BRA `(.L_x_16) ;  /* 0x00000000000c9947 */ /* 0x000fea0003800000 */
[----:B------:R-:W0:Y:S02]  /*1050*/  LDC.64 R12, c[0x0][0x590] ;  /* 0x00016400ff0c7b82 */ /* 0x000e240000000a00 */
[----:B01----:R1:W5:Y:S01]  /*1060*/  LDG.E R9, desc[UR16][R12.64] ;  /* 0x000000100c097981 */ /* 0x003362000c1e1900 */
[----:B------:R-:W-:Y:S05]  /*1070*/  BRA `(.L_x_15) ;  /* 0x0000000000047947 */ /* 0x000fea0003800000 */
.L_x_16:
[----:B01----:R-:W3:Y:S02]  /*1080*/  LDC R9, c[0x0][0x584] ;  /* 0x00016100ff097b82 */ /* 0x003ee40000000800 */
.L_x_15:
[----:B------:R-:W-:-:S13]  /*1090*/  LOP3.LUT P1, RZ, R14, 0xff, RZ, 0xc0, !PT ;  /* 0x000000ff0eff7812 */ /* 0x000fda000782c0ff */
[----:B------:R-:W-:Y:S05]  /*10a0*/  @!P1 EXIT ;  /* 0x000000000000994d */ /* 0x000fea0003800000 */
[----:B------:R-:W-:Y:S01]  /*10b0*/  ULDC UR4, c[0x0][0x28c] ;  /* 0x0000a30000047ab9 */ /* 0x000fe20000000800 */
[----:B------:R-:W-:Y:S01]  /*10c0*/  LOP3.LUT R143, R4, 0x1, RZ, 0xfc, !PT ;  /* 0x00000001048f7812 */ /* 0x000fe200078efcff */
[----:B------:R-:W-:-:S04]  /*10d0*/  UIADD3 UR4, UR4, 0x3f, URZ ;  /* 0x0000003f04047890 */ /* 0x000fc8000fffe03f */
[----:B------:R-:W-:-:S04]  /*10e0*/  USHF.R.S32.HI UR5, URZ, 0x1f, UR4 ;  /* 0x0000001f3f057899 */ /* 0x000fc80008011404 */
[----:B------:R-:W-:-:S03]  /*10f0*/  ULEA.HI UR5, UR5, UR4, URZ, 0x6 ;  /* 0x0000000405057291 */ /* 0x000fc6000f8f303f */
[----:B------:R-:W-:Y:S01]  /*1100*/  UMOV UR4, URZ ;  /* 0x0000003f00047c82 */ /* 0x000fe20008000000 */
[----:B------:R-:W-:-:S03]  /*1110*/  USHF.R.S32.HI UR9, URZ, 0x6, UR5 ;  /* 0x000000063f097899 */ /* 0x000fc60008011405 */
[----:B------:R-:W-:-:S09]  /*1120*/  UMOV UR5, URZ ;  /* 0x0000003f00057c82 */ /* 0x000fd20008000000 */
.L_x_171:
[----:B------:R-:W-:Y:S01]  /*1130*/  LOP3.LUT R11, R0, 0x80, RZ, 0xc0, !PT ;  /* 0x00000080000b7812 */ /* 0x000fe200078ec0ff */
[----:B------:R-:W4:Y:S01]  /*1140*/  S2UR UR13, SR_CgaCtaId ;  /* 0x00000000000d79c3 */ /* 0x000f220000008800 */
[----:B------:R-:W-:Y:S01]  /*1150*/  UMOV UR12, 0x400 ;  /* 0x00000400000c7882 */ /* 0x000fe20000000000 */
[----:B------:R-:W-:Y:S01]  /*1160*/  UMOV UR6, URZ ;  /* 0x0000003f00067c82 */ /* 0x000fe20008000000 */
[----:B------:R-:W-:Y:S01]  /*1170*/  SHF.R.U32.HI R11, RZ, 0x7, R11 ;  /* 0x00000007ff0b7819 */ /* 0x000fe2000001160b */
[----:B------:R-:W-:Y:S01]  /*1180*/  UMOV UR7, URZ ;  /* 0x0000003f00077c82 */ /* 0x000fe20008000000 */
[----:B------:R-:W-:Y:S01]  /*1190*/  UMOV UR18, UR5 ;  /* 0x0000000500127c82 */ /* 0x000fe20008000000 */
[----:B------:R-:W-:Y:S02]  /*11a0*/  CS2R R16, SRZ ;  /* 0x0000000000107805 */ /* 0x000fe4000001ff00 */
[----:B------:R-:W-:Y:S01]  /*11b0*/  CS2R R14, SRZ ;  /* 0x00000000000e7805 */ /* 0x000fe2000001ff00 */
[----:B01----:R-:W0:Y:S01]  /*11c0*/  LDC R12, c[0x0][0x28c] ;  /* 0x0000a300ff0c7b82 */ /* 0x003e220000000800 */
[----:B------:R-:W1:Y:S01]  /*11d0*/  SHFL.IDX PT, R11, R11, RZ, 0x1f ;  /* 0x00001fff0b0b7589 */ /* 0x000e6200000e0000 */
[----:B------:R-:W-:-:S02]  /*11e0*/  CS2R R18, SRZ ;  /* 0x0000000000127805 */ /* 0x000fc4000001ff00 */
[----:B------:R-:W-:Y:S02]  /*11f0*/  CS2R R20, SRZ ;  /* 0x0000000000147805 */ /* 0x000fe4000001ff00 */
[----:B------:R-:W-:Y:S02]  /*1200*/  CS2R R22, SRZ ;  /* 0x0000000000167805 */ /* 0x000fe4000001ff00 */
[----:B------:R-:W-:Y:S02]  /*1210*/  CS2R R88, SRZ ;  /* 0x0000000000587805 */ /* 0x000fe4000001ff00 */
[----:B------:R-:W-:Y:S02]  /*1220*/  CS2R R90, SRZ ;  /* 0x00000000005a7805 */ /* 0x000fe4000001ff00 */
[----:B------:R-:W-:Y:S02]  /*1230*/  CS2R R92, SRZ ;  /* 0x00000000005c7805 */ /* 0x000fe4000001ff00 */
        /* <DEDUP_REMOVED lines=16> */
[----:B0-----:R-:W-:Y:S02]  /*1340*/  ISETP.GE.AND P1, PT, R12, 0x1, PT ;  /* 0x000000010c00780c */ /* 0x001fe40003f26270 */
[----:B------:R-:W-:Y:S02]  /*1350*/  CS2R R126, SRZ ;  /* 0x00000000007e7805 */ /* 0x000fe4000001ff00 */
[----:B-1----:R-:W-:-:S02]  /*1360*/  R2UR UR8, R11 ;  /* 0x000000000b0872ca */ /* 0x002fc400000e0000 */
[----:B------:R-:W-:Y:S02]  /*1370*/  CS2R R128, SRZ ;  /* 0x0000000000807805 */ /* 0x000fe4000001ff00 */
[----:B------:R-:W-:Y:S02]  /*1380*/  CS2R R130, SRZ ;  /* 0x0000000000827805 */ /* 0x000fe4000001ff00 */
[----:B------:R-:W-:Y:S02]  /*1390*/  CS2R R132, SRZ ;  /* 0x0000000000847805 */ /* 0x000fe4000001ff00 */
[----:B------:R-:W-:Y:S02]  /*13a0*/  CS2R R134, SRZ ;  /* 0x0000000000867805 */ /* 0x000fe4000001ff00 */
[----:B------:R-:W-:Y:S02]  /*13b0*/  CS2R R136, SRZ ;  /* 0x0000000000887805 */ /* 0x000fe4000001ff00 */
[----:B------:R-:W-:-:S02]  /*13c0*/  CS2R R138, SRZ ;  /* 0x00000000008a7805 */ /* 0x000fc4000001ff00 */
[----:B------:R-:W-:Y:S01]  /*13d0*/  CS2R R140, SRZ ;  /* 0x00000000008c7805 */ /* 0x000fe2000001ff00 */
[----:B------:R-:W-:Y:S01]  /*13e0*/  IMAD.U32 R144, RZ, RZ, UR4 ;  /* 0x00000004ff907e24 */ /* 0x000fe2000f8e00ff */
[----:B--23--:R-:W-:Y:S02]  /*13f0*/  CS2R R24, SRZ ;  /* 0x0000000000187805 */ /* 0x00cfe4000001ff00 */
[----:B------:R-:W-:Y:S02]  /*1400*/  CS2R R26, SRZ ;  /* 0x00000000001a7805 */ /* 0x000fe4000001ff00 */
[----:B------:R-:W-:Y:S02]  /*1410*/  CS2R R28, SRZ ;  /* 0x00000000001c7805 */ /* 0x000fe4000001ff00 */
[----:B------:R-:W-:Y:S01]  /*1420*/  CS2R R30, SRZ ;  /* 0x00000000001e7805 */ /* 0x000fe2000001ff00 */
[----:B------:R-:W-:Y:S01]  /*1430*/  ULEA.HI UR10, UR8, UR8, URZ, 0x1 ;  /* 0x00000008080a7291 */ /* 0x000fe2000f8f083f */
[----:B------:R-:W-:-:S02]  /*1440*/  CS2R R32, SRZ ;  /* 0x0000000000207805 */ /* 0x000fc4000001ff00 */
[----:B------:R-:W-:Y:S02]  /*1450*/  CS2R R34, SRZ ;  /* 0x0000000000227805 */ /* 0x000fe4000001ff00 */
[----:B------:R-:W-:Y:S01]  /*1460*/  CS2R R36, SRZ ;  /* 0x0000000000247805 */ /* 0x000fe2000001ff00 */
[----:B------:R-:W-:Y:S01]  /*1470*/  ULOP3.LUT UR11, UR10, 0xffffe, URZ, 0xc0, !UPT ;  /* 0x000ffffe0a0b7892 */ /* 0x000fe2000f8ec03f */
[----:B------:R-:W-:Y:S01]  /*1480*/  CS2R R38, SRZ ;  /* 0x0000000000267805 */ /* 0x000fe2000001ff00 */
[----:B----4-:R-:W-:Y:S01]  /*1490*/  ULEA UR10, UR13, UR12, 0x18 ;  /* 0x0000000c0d0a7291 */ /* 0x010fe2000f8ec03f */
[----:B------:R-:W-:Y:S01]  /*14a0*/  CS2R R40, SRZ ;  /* 0x0000000000287805 */ /* 0x000fe2000001ff00 */
[----:B------:R-:W-:Y:S01]  /*14b0*/  UIADD3 UR11, UR8, -UR11, URZ ;  /* 0x8000000b080b7290 */ /* 0x000fe2000fffe03f */
[----:B------:R-:W-:Y:S02]  /*14c0*/  CS2R R42, SRZ ;  /* 0x00000000002a7805 */ /* 0x000fe4000001ff00 */
[----:B------:R-:W-:Y:S01]  /*14d0*/  CS2R R44, SRZ ;  /* 0x00000000002c7805 */ /* 0x000fe2000001ff00 */
[----:B------:R-:W-:Y:S01]  /*14e0*/  UMOV UR8, URZ ;  /* 0x0000003f00087c82 */ /* 0x000fe20008000000 */
[----:B------:R-:W-:Y:S01]  /*14f0*/  ULEA UR11, UR11, UR10, 0xc ;  /* 0x0000000a0b0b7291 */ /* 0x000fe2000f8e603f */
[----:B------:R-:W-:-:S02]  /*1500*/  CS2R R46, SRZ ;  /* 0x00000000002e7805 */ /* 0x000fc4000001ff00 */
[----:B------:R-:W-:Y:S02]  /*1510*/  CS2R R48, SRZ ;  /* 0x0000000000307805 */ /* 0x000fe4000001ff00 */
[----:B------:R-:W-:Y:S01]  /*1520*/  CS2R R50, SRZ ;  /* 0x0000000000327805 */ /* 0x000fe2000001ff00 */
[----:B------:R-:W-:Y:S01]  /*1530*/  UIADD3 UR11, UR11, 0x100, URZ ;  /* 0x000001000b0b7890 */ /* 0x000fe2000fffe03f */
[----:B------:R-:W-:Y:S02]  /*1540*/  CS2R R52, SRZ ;  /* 0x0000000000347805 */ /* 0x000fe4000001ff00 */
[----:B------:R-:W-:Y:S02]  /*1550*/  CS2R R54, SRZ ;  /* 0x0000000000367805 */ /* 0x000fe4000001ff00 */
[----:B------:R-:W-:Y:S01]  /*1560*/  CS2R R56, SRZ ;  /* 0x0000000000387805 */ /* 0x000fe2000001ff00 */
[----:B------:R-:W-:Y:S01]  /*1570*/  USHF.R.U32.HI UR11, URZ, 0x4, UR11 ;  /* 0x000000043f0b7899 */ /* 0x000fe2000801160b */
[----:B------:R-:W-:-:S02]  /*1580*/  CS2R R58, SRZ ;  /* 0x00000000003a7805 */ /* 0x000fc4000001ff00 */
[----:B------:R-:W-:Y:S02]  /*1590*/  CS2R R60, SRZ ;  /* 0x00000000003c7805 */ /* 0x000fe4000001ff00 */
[----:B------:R-:W-:Y:S01]  /*15a0*/  CS2R R62, SRZ ;  /* 0x00000000003e7805 */ /* 0x000fe2000001ff00 */
[----:B------:R-:W-:Y:S01]  /*15b0*/  ULOP3.LUT UR11, UR11, 0x3fff, URZ, 0xc0, !UPT ;  /* 0x00003fff0b0b7892 */ /* 0x000fe2000f8ec03f */
        /* <DEDUP_REMOVED lines=11> */
[----:B------:R-:W-:Y:S01]  /*1670*/  CS2R R86, SRZ ;  /* 0x0000000000567805 */ /* 0x000fe2000001ff00 */
[----:B------:R-:W-:Y:S06]  /*1680*/  @!P1 BRA `(.L_x_17) ;  /* 0x00000008002c9947 */ /* 0x000fec0003800000 */
[----:B------:R-:W-:-:S13]  /*1690*/  ISETP.NE.AND P2, PT, R143, 0x3, PT ;  /* 0x000000038f00780c */ /* 0x000fda0003f45270 */
[----:B------:R-:W-:Y:S05]  /*16a0*/  @!P2 BRA `(.L_x_18) ;  /* 0x000000000004a947 */ /* 0x000fea0003800000 */
[----:B------:R-:W-:Y:S01]  /*16b0*/  BPT.TRAP 0x1 ;  /* 0x000000040000795c */ /* 0x000fe20000300000 */
.L_x_18:
[----:B------:R-:W-:Y:S01]  /*16c0*/  ULEA UR6, UR5, UR10, 0x3 ;  /* 0x0000000a05067291 */ /* 0x000fe2000f8e183f */
[----:B------:R-:W-:-:S05]  /*16d0*/  IMAD.U32 R11, RZ, RZ, UR4 ;  /* 0x00000004ff0b7e24 */ /* 0x000fca000f8e00ff */
[----:B------:R-:W-:-:S04]  /*16e0*/  SHF.L.U32 R11, R11, 0x1f, RZ ;  /* 0x0000001f0b0b7819 */ /* 0x000fc800000006ff */
[----:B------:R0:W1:Y:S01]  /*16f0*/  SYNCS.PHASECHK.TRANS64.TRYWAIT P1, [UR6], R11 ;  /* 0x0000000bff0075a7 */ /* 0x0000620008020146 */
[----:B------:R-:W-:Y:S05]  /*1700*/  @!P2 BRA `(.L_x_19) ;  /* 0x000000000004a947 */ /* 0x000fea0003800000 */
[----:B------:R-:W-:Y:S01]  /*1710*/  BPT.TRAP 0x1 ;  /* 0x000000040000795c */ /* 0x000fe20000300000 */
.L_x_19:
[----:B-1----:R-:W-:Y:S05]  /*1720*/  @P1 BRA `(.L_x_20) ;  /* 0x0000000000081947 */ /* 0x002fea0003800000 */
[----:B------:R-:W1:Y:S02]  /*1730*/  SYNCS.PHASECHK.TRANS64.TRYWAIT P1, [UR6], R11 ;  /* 0x0000000bff0075a7 */ /* 0x000e640008020146 */
[----:B-1----:R-:W-:Y:S05]  /*1740*/  @!P1 BRA `(.L_x_21) ;  /* 0x0000007800b89947 */ /* 0x002fea0003800000 */
.L_x_20:
[----:B------:R-:W-:Y:S01]  /*1750*/  UIADD3 UR6, UR10, 0x6100, URZ ;  /* 0x000061000a067890 */ /* 0x000fe2000fffe03f */
[----:B------:R-:W-:Y:S01]  /*1760*/  WARPGROUP.ARRIVE ;  /* 0x00000000000079c5 */ /* 0x000fe20000000000 */
[----:B------:R-:W-:Y:S01]  /*1770*/  ULOP3.LUT UR12, UR11, 0x10000, URZ, 0xfc, !UPT ;  /* 0x000100000b0c7892 */ /* 0x000fe2000f8efc3f */
[----:B------:R-:W-:Y:S01]  /*1780*/  CS2R R16, SRZ ;  /* 0x0000000000107805 */ /* 0x000fe2000001ff00 */
[----:B------:R-:W-:Y:S01]  /*1790*/  USHF.R.U32.HI UR6, URZ, 0x4, UR6 ;  /* 0x000000043f067899 */ /* 0x000fe20008011606 */
[----:B------:R-:W-:Y:S01]  /*17a0*/  CS2R R14, SRZ ;  /* 0x00000000000e7805 */ /* 0x000fe2000001ff00 */
[----:B------:R-:W-:Y:S01]  /*17b0*/  ULEA UR12, UR5, UR12, 0x9 ;  /* 0x0000000c050c7291 */ /* 0x000fe2000f8e483f */
[----:B------:R-:W-:Y:S01]  /*17c0*/  CS2R R18, SRZ ;  /* 0x0000000000127805 */ /* 0x000fe2000001ff00 */
[----:B------:R-:W-:Y:S01]  /*17d0*/  ULOP3.LUT UR6, UR6, 0x3fff, URZ, 0xc0, !UPT ;  /* 0x00003fff06067892 */ /* 0x000fe2000f8ec03f */
[----:B------:R-:W-:Y:S01]  /*17e0*/  CS2R R20, SRZ ;  /* 0x0000000000147805 */ /* 0x000fe2000001ff00 */
[----:B------:R-:W-:Y:S01]  /*17f0*/  UMOV UR13, 0x80000020 ;  /* 0x80000020000d7882 */ /* 0x000fe20000000000 */
[----:B------:R-:W-:Y:S01]  /*1800*/  UMOV UR15, 0x80000020 ;  /* 0x80000020000f7882 */ /* 0x000fe20000000000 */
[----:B------:R-:W-:Y:S01]  /*1810*/  ULOP3.LUT UR6, UR6, 0x10000, URZ, 0xfc, !UPT ;  /* 0x0001000006067892 */ /* 0x000fe2000f8efc3f */
[----:B------:R-:W-:Y:S01]  /*1820*/  CS2R R22, SRZ ;  /* 0x0000000000167805 */ /* 0x000fe2000001ff00 */
[----:B------:R-:W-:Y:S01]  /*1830*/  ULDC UR7, c[0x0][0x50c] ;  /* 0x0001430000077ab9 */ /* 0x000fe20000000800 */
[----:B------:R-:W-:Y:S01]  /*1840*/  CS2R R88, SRZ ;  /* 0x0000000000587805 */ /* 0x000fe2000001ff00 */
[----:B------:R-:W-:Y:S01]  /*1850*/  ULEA UR14, UR5, UR6, 0x9 ;  /* 0x00000006050e7291 */ /* 0x000fe2000f8e483f */
[----:B------:R-:W-:Y:S01]  /*1860*/  CS2R R90, SRZ ;  /* 0x00000000005a7805 */ /* 0x000fe2000001ff00 */
[----:B------:R-:W-:Y:S01]  /*1870*/  UISETP.NE.AND UP0, UPT, UR7, 0x2, UPT ;  /* 0x000000020700788c */ /* 0x000fe2000bf05270 */
[----:B------:R-:W-:Y:S01]  /*1880*/  CS2R R92, SRZ ;  /* 0x00000000005c7805 */ /* 0x000fe2000001ff00 */
[----:B------:R-:W-:Y:S01]  /*1890*/  UMOV UR6, 0x2 ;  /* 0x0000000200067882 */ /* 0x000fe20000000000 */
[----:B------:R-:W-:Y:S01]  /*18a0*/  CS2R R94, SRZ ;  /* 0x00000000005e7805 */ /* 0x000fe2000001ff00 */
[----:B------:R-:W-:Y:S01]  /*18b0*/  USEL UR7, URZ, 0x1, UP0 ;  /* 0x000000013f077887 */ /* 0x000fe20008000000 */
[----:B------:R-:W-:-:S02]  /*18c0*/  CS2R R96, SRZ ;  /* 0x0000000000607805 */ /* 0x000fc4000001ff00 */
[----:B------:R-:W-:Y:S01]  /*18d0*/  CS2R R98, SRZ ;  /* 0x0000000000627805 */ /* 0x000fe2000001ff00 */
[----:B------:R-:W-:Y:S01]  /*18e0*/  QGMMA.64x128x32.F32.E4M3.E4M3 R24, gdesc[UR12], RZ, !UPT ;  /* 0x01e000000c1879f3 */ /* 0x000fe2000c7008ff */
[----:B------:R-:W-:Y:S01]  /*18f0*/  UIADD3 UR12, UR12, 0x2, URZ ;  /* 0x000000020c0c7890 */ /* 0x000fe2000fffe03f */
[----:B------:R-:W-:Y:S02]  /*1900*/  CS2R R100, SRZ ;  /* 0x0000000000647805 */ /* 0x000fe4000001ff00 */
[----:B------:R-:W-:Y:S01]  /*1910*/  ISETP.NE.AND P1, PT, RZ, UR7, PT ;  /* 0x00000007ff007c0c */ /* 0x000fe2000bf25270 */
[----:B------:R-:W-:Y:S01]  /*1920*/  UIADD3 UR14, UR14, 0x2, URZ ;  /* 0x000000020e0e7890 */ /* 0x000fe2000fffe03f */
[----:B------:R-:W-:Y:S01]  /*1930*/  CS2R R102, SRZ ;  /* 0x0000000000667805 */ /* 0x000fe2000001ff00 */
[----:B------:R-:W-:Y:S01]  /*1940*/  UMOV UR13, 0x80000020 ;  /* 0x80000020000d7882 */ /* 0x000fe20000000000 */
[----:B------:R-:W-:Y:S01]  /*1950*/  UMOV UR15, 0x80000020 ;  /* 0x80000020000f7882 */ /* 0x000fe20000000000 */
        /* <DEDUP_REMOVED lines=18> */
[----:B------:R-:W-:Y:S01]  /*1a80*/  CS2R R140, SRZ ;  /* 0x00000000008c7805 */ /* 0x000fe2000001ff00 */
[----:B------:R-:W-:Y:S01]  /*1a90*/  QGMMA.64x128x32.F32.E4M3.E4M3 R24, gdesc[UR12], R24, gsb0 ;  /* 0x01e000000c1879f3 */ /* 0x000fe20008000818 */
[----:B------:R-:W-:Y:S05]  /*1aa0*/  @!P1 BRA `(.L_x_22) ;  /* 0x0000000400089947 */ /* 0x000fea0003800000 */
[----:B------:R-:W-:Y:S02]  /*1ab0*/  WARPGROUP.DEPBAR.LE gsb0, 0x0 ;  /* 0x00008000000079c5 */ /* 0x000fe40000010000 */
[----:B------:R-:W-:-:S01]  /*1ac0*/  FADD R141, RZ, R24 ;  /* 0x00000018ff8d7221 */ /* 0x000fc20000000000 */
[----:B------:R-:W-:Y:S01]  /*1ad0*/  FADD R140, RZ, R25 ;  /* 0x00000019ff8c7221 */ /* 0x000fe20000000000 */
        /* <DEDUP_REMOVED lines=62> */
[----:B------:R-:W-:-:S06]  /*1ec0*/  UMOV UR6, URZ ;  /* 0x0000003f00067c82 */ /* 0x000fcc0008000000 */
.L_x_22:
[----:B------:R-:W-:-:S04]  /*1ed0*/  UIADD3 UR18, UR5, 0x1, URZ ;  /* 0x0000000105127890 */ /* 0x000fc8000fffe03f */
[----:B------:R-:W-:-:S04]  /*1ee0*/  UISETP.NE.AND UP0, UPT, UR18, 0x3, UPT ;  /* 0x000000031200788c */ /* 0x000fc8000bf05270 */
[----:B------:R-:W-:Y:S02]  /*1ef0*/  USEL UR8, URZ, 0x1, UP0 ;  /* 0x000000013f087887 */ /* 0x000fe40008000000 */
[----:B------:R-:W-:Y:S02]  /*1f00*/  USEL UR18, UR18, URZ, UP0 ;  /* 0x0000003f12127287 */ /* 0x000fe40008000000 */
[----:B------:R-:W-:-:S06]  /*1f10*/  ULOP3.LUT UR8, UR4, UR8, URZ, 0x3c, !UPT ;  /* 0x0000000804087292 */ /* 0x000fcc000f8e3c3f */
[----:B------:R-:W-:Y:S01]  /*1f20*/  IMAD.U32 R144, RZ, RZ, UR8 ;  /* 0x00000008ff907e24 */ /* 0x000fe2000f8e00ff */
[----:B------:R-:W-:-:S06]  /*1f30*/  UMOV UR8, 0x1 ;  /* 0x0000000100087882 */ /* 0x000fcc0000000000 */
.L_x_17:
[----:B------:R-:W-:-:S04]  /*1f40*/  UISETP.LT.AND UP0, UPT, UR9, 0x1, UPT ;  /* 0x000000010900788c */ /* 0x000fc8000bf01270 */
[----:B------:R-:W-:-:S04]  /*1f50*/  USEL UR12, UR9, 0x1, UP0 ;  /* 0x00000001090c7887 */ /* 0x000fc80008000000 */
[----:B------:R-:W-:-:S04]  /*1f60*/  UIADD3 UR12, UR9, -UR12, URZ ;  /* 0x8000000c090c7290 */ /* 0x000fc8000fffe03f */
[----:B------:R-:W-:-:S06]  /*1f70*/  UISETP.GE.AND UP0, UPT, UR12, 0x1, UPT ;  /* 0x000000010c00788c */ /* 0x000fcc000bf06270 */
[----:B------:R-:W-:-:S13]  /*1f80*/  PLOP3.LUT P1, PT, PT, PT, UP0, 0x80, 0x0 ;  /* 0x000000000000781c */ /* 0x000fda0003f2f008 */
[----:B------:R-:W-:Y:S05]  /*1f90*/  @!P1 BRA `(.L_x_23) ;  /* 0x0000000800049947 */ /* 0x000fea0003800000 */
[----:B01----:R-:W-:Y:S01]  /*1fa0*/  IMAD.U32 R11, RZ, RZ, UR12 ;  /* 0x0000000cff0b7e24 */ /* 0x003fe2000f8e00ff */
[----:B------:R-:W-:Y:S01]  /*1fb0*/  ULDC UR19, c[0x0][0x50c] ;  /* 0x0001430000137ab9 */ /* 0x000fe20000000800 */
[----:B------:R-:W-:-:S07]  /*1fc0*/  IMAD.U32 R12, RZ, RZ, UR5 ;  /* 0x00000005ff0c7e24 */ /* 0x000fce000f8e00ff */
.L_x_31:
[----:B------:R-:W-:-:S13]  /*1fd0*/  ISETP.NE.AND P2, PT, R143, 0x3, PT ;  /* 0x000000038f00780c */ /* 0x000fda0003f45270 */
[----:B0-----:R-:W-:Y:S05]  /*1fe0*/  @!P2 BRA `(.L_x_24) ;  /* 0x000000000004a947 */ /* 0x001fea0003800000 */
[----:B------:R-:W-:Y:S01]  /*1ff0*/  BPT.TRAP 0x1 ;  /* 0x000000040000795c */ /* 0x000fe20000300000 */
.L_x_24:
[----:B------:R-:W0:Y:S01]  /*2000*/  S2UR UR12, SR_CgaCtaId ;  /* 0x00000000000c79c3 */ /* 0x000e220000008800 */
[----:B------:R-:W-:Y:S01]  /*2010*/  UMOV UR10, 0x400 ;  /* 0x00000400000a7882 */ /* 0x000fe20000000000 */
[----:B------:R-:W-:Y:S01]  /*2020*/  SHF.L.U32 R13, R144, 0x1f, RZ ;  /* 0x0000001f900d7819 */ /* 0x000fe200000006ff */
[----:B0-----:R-:W-:-:S04]  /*2030*/  ULEA UR10, UR12, UR10, 0x18 ;  /* 0x0000000a0c0a7291 */ /* 0x001fc8000f8ec03f */
[----:B------:R-:W-:-:S09]  /*2040*/  ULEA UR12, UR18, UR10, 0x3 ;  /* 0x0000000a120c7291 */ /* 0x000fd2000f8e183f */
[----:B------:R0:W1:Y:S01]  /*2050*/  SYNCS.PHASECHK.TRANS64.TRYWAIT P1, [UR12], R13 ;  /* 0x0000000dff0075a7 */ /* 0x000062000802014c */
[----:B------:R-:W-:Y:S05]  /*2060*/  @!P2 BRA `(.L_x_25) ;  /* 0x000000000004a947 */ /* 0x000fea0003800000 */
[----:B------:R-:W-:Y:S01]  /*2070*/  BPT.TRAP 0x1 ;  /* 0x000000040000795c */ /* 0x000fe20000300000 */
.L_x_25:
[----:B-1----:R-:W-:Y:S05]  /*2080*/  @P1 BRA `(.L_x_26) ;  /* 0x0000000000081947 */ /* 0x002fea0003800000 */
[----:B------:R-:W1:Y:S02]  /*2090*/  SYNCS.PHASECHK.TRANS64.TRYWAIT P1, [UR12], R13 ;  /* 0x0000000dff0075a7 */ /* 0x000e64000802014c */
[----:B-1----:R-:W-:Y:S05]  /*20a0*/  @!P1 BRA `(.L_x_27) ;  /* 0x0000007000789947 */ /* 0x002fea0003800000 */
.L_x_26:
[----:B------:R-:W-:Y:S01]  /*20b0*/  UIADD3 UR12, UR10, 0x6100, URZ ;  /* 0x000061000a0c7890 */ /* 0x000fe2000fffe03f */
[----:B------:R-:W-:Y:S01]  /*20c0*/  WARPGROUP.ARRIVE ;  /* 0x00000000000079c5 */ /* 0x000fe20000000000 */
[----:B------:R-:W-:Y:S02]  /*20d0*/  UISETP.NE.AND UP0, UPT, UR7, URZ, UPT ;  /* 0x0000003f0700728c */ /* 0x000fe4000bf05270 */
[----:B------:R-:W-:Y:S02]  /*20e0*/  USHF.R.U32.HI UR12, URZ, 0x4, UR12 ;  /* 0x000000043f0c7899 */ /* 0x000fe4000801160c */
[----:B------:R-:W-:Y:S02]  /*20f0*/  USEL UR8, UR8, URZ, !UP0 ;  /* 0x0000003f08087287 */ /* 0x000fe4000c000000 */
[----:B------:R-:W-:Y:S02]  /*2100*/  ULOP3.LUT UR7, UR12, 0x3fff, URZ, 0xc0, !UPT ;  /* 0x00003fff0c077892 */ /* 0x000fe4000f8ec03f */
[----:B------:R-:W-:-:S02]  /*2110*/  ULOP3.LUT UR12, UR11, 0x10000, URZ, 0xfc, !UPT ;  /* 0x000100000b0c7892 */ /* 0x000fc4000f8efc3f */
[----:B------:R-:W-:Y:S02]  /*2120*/  ULOP3.LUT UR7, UR7, 0x10000, URZ, 0xfc, !UPT ;  /* 0x0001000007077892 */ /* 0x000fe4000f8efc3f */
[----:B------:R-:W-:Y:S02]  /*2130*/  UISETP.NE.U32.AND UP0, UPT, UR8, URZ, UPT ;  /* 0x0000003f0800728c */ /* 0x000fe4000bf05070 */
[----:B------:R-:W-:Y:S02]  /*2140*/  ULEA UR12, UR18, UR12, 0x9 ;  /* 0x0000000c120c7291 */ /* 0x000fe4000f8e483f */
[----:B------:R-:W-:Y:S01]  /*2150*/  ULEA UR14, UR18, UR7, 0x9 ;  /* 0x00000007120e7291 */ /* 0x000fe2000f8e483f */
[----:B------:R-:W-:Y:S01]  /*2160*/  UMOV UR13, 0x80000020 ;  /* 0x80000020000d7882 */ /* 0x000fe20000000000 */
[----:B------:R-:W-:Y:S01]  /*2170*/  UMOV UR15, 0x80000020 ;  /* 0x80000020000f7882 */ /* 0x000fe20000000000 */
[----:B------:R-:W-:-:S06]  /*2180*/  UIADD3 UR6, UR6, 0x2, URZ ;  /* 0x0000000206067890 */ /* 0x000fcc000fffe03f */
[----:B------:R-:W-:Y:S01]  /*2190*/  QGMMA.64x128x32.F32.E4M3.E4M3 R24, gdesc[UR12], R24, UP0 ;  /* 0x01e000000c1879f3 */ /* 0x000fe2000bf00818 */
[----:B------:R-:W-:Y:S02]  /*21a0*/  UIADD3 UR12, UR12, 0x2, URZ ;  /* 0x000000020c0c7890 */ /* 0x000fe4000fffe03f */
[----:B------:R-:W-:Y:S01]  /*21b0*/  UIADD3 UR14, UR14, 0x2, URZ ;  /* 0x000000020e0e7890 */ /* 0x000fe2000fffe03f */
[----:B------:R-:W-:Y:S01]  /*21c0*/  UMOV UR13, 0x80000020 ;  /* 0x80000020000d7882 */ /* 0x000fe20000000000 */
[----:B------:R-:W-:Y:S01]  /*21d0*/  UMOV UR15, 0x80000020 ;  /* 0x80000020000f7882 */ /* 0x000fe20000000000 */
[----:B------:R-:W-:-:S04]  /*21e0*/  UISETP.NE.AND UP0, UPT, UR6, UR19, UPT ;  /* 0x000000130600728c */ /* 0x000fc8000bf05270 */
[----:B------:R-:W-:-:S06]  /*21f0*/  USEL UR7, URZ, 0x1, UP0 ;  /* 0x000000013f077887 */ /* 0x000fcc0008000000 */
[----:B------:R-:W-:Y:S01]  /*2200*/  ISETP.NE.AND P1, PT, RZ, UR7, PT ;  /* 0x00000007ff007c0c */ /* 0x000fe2000bf25270 */
[----:B------:R-:W-:Y:S03]  /*2210*/  QGMMA.64x128x32.F32.E4M3.E4M3 R24, gdesc[UR12], R24, gsb0 ;  /* 0x01e000000c1879f3 */ /* 0x000fe60008000818 */
[----:B------:R-:W-:-:S09]  /*2220*/  WARPGROUP.DEPBAR.LE gsb0, 0x1 ;  /* 0x00008000000079c5 */ /* 0x000fd20000010100 */
[----:B------:R-:W-:Y:S05]  /*2230*/  @!P1 BRA `(.L_x_28) ;  /* 0x0000000400089947 */ /* 0x000fea0003800000 */
[----:B------:R-:W-:Y:S02]  /*2240*/  WARPGROUP.DEPBAR.LE gsb0, 0x0 ;  /* 0x00008000000079c5 */ /* 0x000fe40000010000 */
[----:B------:R-:W-:-:S01]  /*2250*/  FADD R141, R24, R141 ;  /* 0x0000008d188d7221 */ /* 0x000fc20000000000 */
[----:B------:R-:W-:Y:S01]  /*2260*/  FADD R140, R25, R140 ;  /* 0x0000008c198c7221 */ /* 0x000fe20000000000 */
        /* <DEDUP_REMOVED lines=62> */
[----:B------:R-:W-:-:S06]  /*2650*/  UMOV UR6, URZ ;  /* 0x0000003f00067c82 */ /* 0x000fcc0008000000 */
.L_x_28:
[----:B------:R-:W-:Y:S05]  /*2660*/  @!P2 BRA `(.L_x_29) ;  /* 0x000000000004a947 */ /* 0x000fea0003800000 */
[----:B------:R-:W-:Y:S01]  /*2670*/  BPT.TRAP 0x1 ;  /* 0x000000040000795c */ /* 0x000fe20000300000 */
.L_x_29:
[----:B01----:R-:W-:Y:S02]  /*2680*/  @P0 LEA R13, R12, UR10, 0x3 ;  /* 0x0000000a0c0d0c11 */ /* 0x003fe4000f8e18ff */
[----:B------:R-:W-:-:S03]  /*2690*/  ISETP.GT.U32.AND P1, PT, R4, 0x1, PT ;  /* 0x000000010400780c */ /* 0x000fc60003f24070 */
[----:B------:R-:W-:-:S05]  /*26a0*/  @P0 VIADD R142, R13, 0x18 ;  /* 0x000000180d8e0836 */ /* 0x000fca0000000000 */
[----:B------:R-:W-:-:S04]  /*26b0*/  @P0 PRMT R142, R5, 0x654, R142 ;  /* 0x00000654058e0816 */ /* 0x000fc8000000008e */
[----:B------:R0:W-:Y:S01]  /*26c0*/  @P0 SYNCS.ARRIVE.TRANS64.RED.A1T0 RZ, [R142+URZ], RZ ;  /* 0x000000ff8eff09a7 */ /* 0x0001e2000810043f */
[----:B------:R-:W-:Y:S05]  /*26d0*/  @P1 BRA `(.L_x_30) ;  /* 0x0000000000041947 */ /* 0x000fea0003800000 */
[----:B------:R-:W-:Y:S01]  /*26e0*/  BPT.TRAP 0x1 ;  /* 0x000000040000795c */ /* 0x000fe20000300000 */
.L_x_30:
[----:B------:R-:W-:Y:S01]  /*26f0*/  UIADD3 UR18, UR18, 0x1, URZ ;  /* 0x0000000112127890 */ /* 0x000fe2000fffe03f */
[C---:B------:R-:W-:Y:S01]  /*2700*/  ISETP.GT.AND P2, PT, R11.reuse, 0x1, PT ;  /* 0x000000010b00780c */ /* 0x040fe20003f44270 */
[----:B------:R-:W-:Y:S02]  /*2710*/  VIADD R12, R12, 0x1 ;  /* 0x000000010c0c7836 */ /* 0x000fe40000000000 */
[----:B------:R-:W-:Y:S01]  /*2720*/  UISETP.NE.AND UP0, UPT, UR18, 0x3, UPT ;  /* 0x000000031200788c */ /* 0x000fe2000bf05270 */
[----:B------:R-:W-:Y:S02]  /*2730*/  VIADD R11, R11, 0xffffffff ;  /* 0xffffffff0b0b7836 */ /* 0x000fe40000000000 */
[C---:B------:R-:W-:Y:S01]  /*2740*/  ISETP.NE.AND P1, PT, R12.reuse, 0x3, PT ;  /* 0x000000030c00780c */ /* 0x040fe20003f25270 */
[----:B------:R-:W-:Y:S02]  /*2750*/  USEL UR8, URZ, 0x1, UP0 ;  /* 0x000000013f087887 */ /* 0x000fe40008000000 */
[----:B------:R-:W-:Y:S01]  /*2760*/  USEL UR18, UR18, URZ, UP0 ;  /* 0x0000003f12127287 */ /* 0x000fe20008000000 */
[----:B------:R-:W-:-:S03]  /*2770*/  SEL R12, R12, RZ, P1 ;  /* 0x000000ff0c0c7207 */ /* 0x000fc60000800000 */
[----:B------:R-:W-:Y:S01]  /*2780*/  LOP3.LUT R144, R144, UR8, RZ, 0x3c, !PT ;  /* 0x0000000890907c12 */ /* 0x000fe2000f8e3cff */
[----:B------:R-:W-:Y:S01]  /*2790*/  UMOV UR8, 0x1 ;  /* 0x0000000100087882 */ /* 0x000fe20000000000 */
[----:B------:R-:W-:Y:S06]  /*27a0*/  @P2 BRA `(.L_x_31) ;  /* 0xfffffff800082947 */ /* 0x000fec000383ffff */
.L_x_23:
[----:B------:R-:W-:Y:S01]  /*27b0*/  UISETP.NE.AND UP0, UPT, UR6, URZ, UPT ;  /* 0x0000003f0600728c */ /* 0x000fe2000bf05270 */
[----:B01----:R-:W0:Y:S03]  /*27c0*/  LDC R11, c[0x0][0x28c] ;  /* 0x0000a300ff0b7b82 */ /* 0x003e260000000800 */
[----:B------:R-:W-:-:S06]  /*27d0*/  USEL UR6, URZ, 0x1, !UP0 ;  /* 0x000000013f067887 */ /* 0x000fcc000c000000 */
[----:B------:R-:W-:Y:S02]  /*27e0*/  ISETP.NE.AND P1, PT, RZ, UR6, PT ;  /* 0x00000006ff007c0c */ /* 0x000fe4000bf25270 */
[----:B0-----:R-:W-:-:S11]  /*27f0*/  ISETP.GE.AND P2, PT, R11, 0x1, PT ;  /* 0x000000010b00780c */ /* 0x001fd60003f46270 */
[----:B------:R-:W-:Y:S05]  /*2800*/  @!P1 BRA `(.L_x_32) ;  /* 0x0000000400049947 */ /* 0x000fea0003800000 */
[----:B------:R-:W-:Y:S02]  /*2810*/  WARPGROUP.DEPBAR.LE gsb0, 0x0 ;  /* 0x00008000000079c5 */ /* 0x000fe40000010000 */
[----:B------:R-:W-:Y:S01]  /*2820*/  FADD R141, R24, R141 ;  /* 0x0000008d188d7221 */ /* 0x000fe20000000000 */
        /* <DEDUP_REMOVED lines=62> */
[----:B------:R-:W-:-:S07]  /*2c10*/  FADD R16, R16, R87 ;  /* 0x0000005710107221 */ /* 0x000fce0000000000 */
.L_x_32:
[----:B------:R-:W-:Y:S02]  /*2c20*/  WARPGROUP.DEPBAR.LE gsb0, 0x0 ;  /* 0x00008000000079c5 */ /* 0x000fe40000010000 */
[----:B------:R-:W-:Y:S05]  /*2c30*/  @!P2 BRA `(.L_x_33) ;  /* 0x000000000050a947 */ /* 0x000fea0003800000 */
[----:B------:R-:W-:-:S13]  /*2c40*/  ISETP.NE.AND P1, PT, R143, 0x3, PT ;  /* 0x000000038f00780c */ /* 0x000fda0003f25270 */
[----:B------:R-:W-:Y:S05]  /*2c50*/  @!P1 BRA `(.L_x_34) ;  /* 0x0000000000049947 */ /* 0x000fea0003800000 */
[----:B------:R-:W-:Y:S01]  /*2c60*/  BPT.TRAP 0x1 ;  /* 0x000000040000795c */ /* 0x000fe20000300000 */
.L_x_34:
[----:B------:R-:W-:Y:S01]  /*2c70*/  BSSY B0, `(.L_x_35) ;  /* 0x000000e000007945 */ /* 0x000fe20003800000 */
[----:B------:R-:W-:-:S03]  /*2c80*/  ISETP.GT.U32.AND P1, PT, R4, 0x1, PT ;  /* 0x000000010400780c */ /* 0x000fc60003f24070 */
[----:B------:R-:W-:Y:S10]  /*2c90*/  @!P0 BRA `(.L_x_36) ;  /* 0x00000000002c8947 */ /* 0x000ff40003800000 */
[----:B------:R-:W-:-:S04]  /*2ca0*/  UISETP.LT.AND UP0, UPT, UR9, 0x1, UPT ;  /* 0x000000010900788c */ /* 0x000fc8000bf01270 */
[----:B------:R-:W-:-:S04]  /*2cb0*/  USEL UR8, UR9, 0x1, UP0 ;  /* 0x0000000109087887 */ /* 0x000fc80008000000 */
[----:B------:R-:W-:-:S04]  /*2cc0*/  UIADD3 UR8, UR5, UR9, -UR8 ;  /* 0x0000000905087290 */ /* 0x000fc8000fffe808 */
[----:B------:R-:W-:-:S04]  /*2cd0*/  UIMAD.WIDE.U32 UR6, UR8, -0x55555555, URZ ;  /* 0xaaaaaaab080678a5 */ /* 0x000fc8000f8e003f */
[----:B------:R-:W-:-:S04]  /*2ce0*/  USHF.R.U32.HI UR6, URZ, 0x1, UR7 ;  /* 0x000000013f067899 */ /* 0x000fc80008011607 */
[----:B------:R-:W-:-:S04]  /*2cf0*/  UIMAD UR8, UR6, -0x3, UR8 ;  /* 0xfffffffd060878a4 */ /* 0x000fc8000f8e0208 */
[----:B------:R-:W-:-:S04]  /*2d00*/  ULEA UR8, UR8, UR10, 0x3 ;  /* 0x0000000a08087291 */ /* 0x000fc8000f8e183f */
[----:B------:R-:W-:-:S06]  /*2d10*/  UIADD3 UR8, UR8, 0x18, URZ ;  /* 0x0000001808087890 */ /* 0x000fcc000fffe03f */
[----:B------:R-:W-:-:S05]  /*2d20*/  IMAD.U32 R12, RZ, RZ, UR8 ;  /* 0x00000008ff0c7e24 */ /* 0x000fca000f8e00ff */
[----:B------:R-:W-:-:S04]  /*2d30*/  PRMT R11, R5, 0x654, R12 ;  /* 0x00000654050b7816 */ /* 0x000fc8000000000c */
[----:B------:R0:W-:Y:S03]  /*2d40*/  SYNCS.ARRIVE.TRANS64.RED.A1T0 RZ, [R11+URZ], RZ ;  /* 0x000000ff0bff79a7 */ /* 0x0001e6000810043f */
.L_x_36:
[----:B------:R-:W-:Y:S05]  /*2d50*/  BSYNC B0 ;  /* 0x0000000000007941 */ /* 0x000fea0003800000 */
.L_x_35:
[----:B------:R-:W-:Y:S05]  /*2d60*/  @P1 BRA `(.L_x_33) ;  /* 0x0000000000041947 */ /* 0x000fea0003800000 */
[----:B------:R-:W-:Y:S01]  /*2d70*/  BPT.TRAP 0x1 ;  /* 0x000000040000795c */ /* 0x000fe20000300000 */
.L_x_33:
[----:B------:R-:W1:Y:S01]  /*2d80*/  LDC R25, c[0x0][0x288] ;  /* 0x0000a200ff197b82 */ /* 0x000e620000000800 */
[----:B------:R-:W-:Y:S01]  /*2d90*/  IMAD.SHL.U32 R31, R10, 0x80, RZ ;  /* 0x000000800a1f7824 */ /* 0x000fe200078e00ff */
[--C-:B0-----:R-:W-:Y:S01]  /*2da0*/  SHF.R.U32.HI R11, RZ, 0x2, R0.reuse ;  /* 0x00000002ff0b7819 */ /* 0x101fe20000011600 */
[----:B------:R-:W-:Y:S01]  /*2db0*/  UIADD3 UR5, UR9, UR5, URZ ;  /* 0x0000000509057290 */ /* 0x000fe2000fffe03f */
[C---:B------:R-:W-:Y:S01]  /*2dc0*/  LOP3.LUT R13, R0.reuse, 0x60, RZ, 0xc0, !PT ;  /* 0x00000060000d7812 */ /* 0x040fe200078ec0ff */
[----:B------:R-:W-:Y:S01]  /*2dd0*/  IMAD.SHL.U32 R33, R7, 0x80, RZ ;  /* 0x0000008007217824 */ /* 0x000fe200078e00ff */
[----:B------:R-:W-:Y:S01]  /*2de0*/  SHF.R.U32.HI R24, RZ, 0x7, R0 ;  /* 0x00000007ff187819 */ /* 0x000fe20000011600 */
[----:B------:R-:W-:Y:S01]  /*2df0*/  UISETP.GT.U32.AND UP0, UPT, UR5, 0x2, UPT ;  /* 0x000000020500788c */ /* 0x000fe2000bf04070 */
[----:B------:R-:W-:Y:S01]  /*2e00*/  LOP3.LUT R12, R11, 0x7, RZ, 0xc0, !PT ;  /* 0x000000070b0c7812 */ /* 0x000fe200078ec0ff */
[----:B------:R-:W-:Y:S01]  /*2e10*/  IMAD.SHL.U32 R28, R0, 0x2, RZ ;  /* 0x00000002001c7824 */ /* 0x000fe200078e00ff */
[----:B------:R-:W-:Y:S01]  /*2e20*/  SHF.R.U32.HI R27, RZ, 0x1, R13 ;  /* 0x00000001ff1b7819 */ /* 0x000fe2000001160d */
[----:B------:R-:W-:Y:S01]  /*2e30*/  ULDC UR12, c[0x0][0x284] ;  /* 0x0000a100000c7ab9 */ /* 0x000fe20000000800 */
[----:B------:R-:W-:Y:S01]  /*2e40*/  LOP3.LUT R11, R24, 0x1, RZ, 0xc0, !PT ;  /* 0x00000001180b7812 */ /* 0x000fe200078ec0ff */
[----:B------:R-:W-:Y:S01]  /*2e50*/  UISETP.LT.U32.AND UP0, UPT, UR9, 0x3, UP0 ;  /* 0x000000030900788c */ /* 0x000fe20008701070 */
[----:B------:R-:W-:Y:S01]  /*2e60*/  IADD3 R26, RZ, -R27, -R12 ;  /* 0x8000001bff1a7210 */ /* 0x000fe20007ffe80c */
[----:B------:R-:W-:Y:S01]  /*2e70*/  UISETP.GE.U32.AND UP1, UPT, UR9, 0x3, UPT ;  /* 0x000000030900788c */ /* 0x000fe2000bf26070 */
[----:B------:R-:W-:Y:S01]  /*2e80*/  SHF.R.S32.HI R32, RZ, 0x1f, R6 ;  /* 0x0000001fff207819 */ /* 0x000fe20000011406 */
[----:B------:R-:W-:Y:S01]  /*2e90*/  IMAD.SHL.U32 R13, R11, 0x40, RZ ;  /* 0x000000400b0d7824 */ /* 0x000fe200078e00ff */
[----:B------:R-:W-:Y:S01]  /*2ea0*/  LOP3.LUT R28, R31, 0x6, R28, 0xf8, !PT ;  /* 0x000000061f1c7812 */ /* 0x000fe200078ef81c */
[----:B------:R-:W-:Y:S01]  /*2eb0*/  ULDC.64 UR10, c[0x0][0x5d0] ;  /* 0x00017400000a7ab9 */ /* 0x000fe20000000a00 */
[----:B------:R-:W-:Y:S01]  /*2ec0*/  LOP3.LUT R24, R0, 0x3, RZ, 0xc0, !PT ;  /* 0x0000000300187812 */ /* 0x000fe200078ec0ff */
[----:B------:R-:W-:Y:S01]  /*2ed0*/  UIMAD.WIDE.U32 UR6, UR5, -0x55555555, URZ ;  /* 0xaaaaaaab050678a5 */ /* 0x000fe2000f8e003f */
[----:B------:R-:W-:Y:S01]  /*2ee0*/  IMAD R26, R11, -0x40, R26 ;  /* 0xffffffc00b1a7824 */ /* 0x000fe200078e021a */
[----:B------:R-:W-:Y:S01]  /*2ef0*/  USEL UR8, URZ, 0x1, !UP0 ;  /* 0x000000013f087887 */ /* 0x000fe2000c000000 */
[----:B-1----:R-:W-:Y:S01]  /*2f00*/  ISETP.GE.AND P1, PT, R31, R25, PT ;  /* 0x000000191f00720c */ /* 0x002fe20003f26270 */
[----:B------:R-:W-:Y:S01]  /*2f10*/  IMAD R11, R32, UR10, RZ ;  /* 0x0000000a200b7c24 */ /* 0x000fe2000f8e02ff */
[----:B------:R-:W-:Y:S01]  /*2f20*/  SHF.R.S32.HI R29, RZ, 0x1f, R28 ;  /* 0x0000001fff1d7819 */ /* 0x000fe2000001141c */
[----:B------:R-:W-:Y:S01]  /*2f30*/  USHF.R.U32.HI UR6, URZ, 0x1, UR7 ;  /* 0x000000013f067899 */ /* 0x000fe20008011607 */
[----:B------:R-:W-:Y:S01]  /*2f40*/  ISETP.GE.OR P1, PT, R33, UR12, P1 ;  /* 0x0000000c21007c0c */ /* 0x000fe20008f26670 */
[----:B------:R-:W-:Y:S01]  /*2f50*/  ULOP3.LUT UR4, UR4, UR8, URZ, 0x3c, !UPT ;  /* 0x0000000804047292 */ /* 0x000fe2000f8e3c3f */
[----:B------:R-:W-:Y:S01]  /*2f60*/  LOP3.LUT R13, R13, 0x40, R12, 0xe2, !PT ;  /* 0x000000400d0d7812 */ /* 0x000fe200078ee20c */
[----:B------:R-:W-:Y:S01]  /*2f70*/  IMAD R12, R24, -0x2, R25 ;  /* 0xfffffffe180c7824 */ /* 0x000fe200078e0219 */
[----:B------:R-:W-:Y:S01]  /*2f80*/  UIMAD UR5, UR6, -0x3, UR5 ;  /* 0xfffffffd060578a4 */ /* 0x000fe2000f8e0205 */
[----:B------:R-:W-:Y:S01]  /*2f90*/  IMAD.WIDE R24, R7, 0x80, RZ ;  /* 0x0000008007187825 */ /* 0x000fe200078e02ff */
[----:B------:R-:W-:Y:S01]  /*2fa0*/  @UP1 ULOP3.LUT UR4, UR4, 0x1, UR6, 0x78, !UPT ;  /* 0x0000000104041892 */ /* 0x000fe2000f8e7806 */
[----:B------:R-:W-:-:S02]  /*2fb0*/  IADD3 R33, -R33, UR12, R26 ;  /* 0x0000000c21217c10 */ /* 0x000fc4000fffe11a */
[----:B------:R-:W-:Y:S01]  /*2fc0*/  IMAD R7, R6, UR11, R11 ;  /* 0x0000000b06077c24 */ /* 0x000fe2000f8e020b */
[----:B------:R-:W-:Y:S01]  /*2fd0*/  LOP3.LUT R35, R24, R13, R27, 0xfe, !PT ;  /* 0x0000000d18237212 */ /* 0x000fe200078efe1b */
[----:B------:R-:W-:-:S04]  /*2fe0*/  IMAD.WIDE.U32 R10, R6, UR10, R28 ;  /* 0x0000000a060a7c25 */ /* 0x000fc8000f8e001c */
[----:B------:R-:W-:Y:S02]  /*2ff0*/  IMAD.IADD R11, R11, 0x1, R7 ;  /* 0x000000010b0b7824 */ /* 0x000fe400078e0207 */
[----:B------:R-:W-:Y:S02]  /*3000*/  IMAD.IADD R27, R12, 0x1, -R31 ;  /* 0x000000010c1b7824 */ /* 0x000fe400078e0a1f */
[----:B------:R-:W-:Y:S01]  /*3010*/  IMAD.MOV.U32 R26, RZ, RZ, -0x1 ;  /* 0xffffffffff1a7424 */ /* 0x000fe200078e00ff */
[----:B------:R-:W-:Y:S06]  /*3020*/  @P1 BRA `(.L_x_37) ;  /* 0x0000004400a41947 */ /* 0x000fec0003800000 */
[----:B------:R-:W0:Y:S01]  /*3030*/  LDC.64 R30, c[0x0][0x5c8] ;  /* 0x00017200ff1e7b82 */ /* 0x000e220000000a00 */
[----:B------:R-:W-:Y:S01]  /*3040*/  ULDC.64 UR6, c[0x0][0x5c0] ;  /* 0x0001700000067ab9 */ /* 0x000fe20000000a00 */
[----:B------:R-:W-:Y:S01]  /*3050*/  BSSY B0, `(.L_x_37) ;  /* 0x0000466000007945 */ /* 0x000fe20003800000 */
[-C--:B0-----:R-:W-:Y:S02]  /*3060*/  IMAD R12, R25, R30.reuse, RZ ;  /* 0x0000001e190c7224 */ /* 0x081fe400078e02ff */
[----:B------:R-:W-:-:S04]  /*3070*/  IMAD.WIDE.U32 R10, R35, R30, R10 ;  /* 0x0000001e230a7225 */ /* 0x000fc800078e000a */
[----:B------:R-:W-:Y:S01]  /*3080*/  IMAD R13, R35, R31, R12 ;  /* 0x0000001f230d7224 */ /* 0x000fe200078e020c */
[----:B------:R-:W-:Y:S02]  /*3090*/  LEA R7, P1, R30, R10, 0x3 ;  /* 0x0000000a1e077211 */ /* 0x000fe400078218ff */
[----:B------:R-:W-:Y:S01]  /*30a0*/  IADD3 R12, P2, R10, UR6, RZ ;  /* 0x000000060a0c7c10 */ /* 0x000fe2000ff5e0ff */
[----:B------:R-:W-:Y:S01]  /*30b0*/  IMAD.IADD R13, R11, 0x1, R13 ;  /* 0x000000010b0d7824 */ /* 0x000fe200078e020d */
[----:B------:R-:W-:-:S04]  /*30c0*/  IADD3 R10, P4, R7, UR6, RZ ;  /* 0x00000006070a7c10 */ /* 0x000fc8000ff9e0ff */
[----:B------:R-:W-:Y:S02]  /*30d0*/  LEA.HI.X R7, R30, R13, R31, 0x3, P1 ;  /* 0x0000000d1e077211 */ /* 0x000fe400008f1c1f */
[----:B---3-5:R-:W-:Y:S02]  /*30e0*/  FSETP.NEU.AND P1, PT, R9, RZ, PT ;  /* 0x000000ff0900720b */ /* 0x028fe40003f2d000 */
[----:B------:R-:W-:Y:S02]  /*30f0*/  IADD3.X R13, R13, UR7, RZ, P2, !PT ;  /* 0x000000070d0d7c10 */ /* 0x000fe400097fe4ff */
[----:B------:R-:W-:-:S09]  /*3100*/  IADD3.X R11, R7, UR7, RZ, P4, !PT ;  /* 0x00000007070b7c10 */ /* 0x000fd2000a7fe4ff */
[----:B------:R-:W-:Y:S05]  /*3110*/  @!P1 BRA `(.L_x_38) ;  /* 0x00000034005c9947 */ /* 0x000fea0003800000 */
[----:B------:R-:W-:Y:S01]  /*3120*/  ULDC.64 UR6, c[0x0][0x5b8] ;  /* 0x00016e0000067ab9 */ /* 0x000fe20000000a00 */
[----:B------:R-:W-:Y:S01]  /*3130*/  ISETP.GE.AND P1, PT, R33, 0x1, PT ;  /* 0x000000012100780c */ /* 0x000fe20003f26270 */
[----:B------:R-:W-:Y:S01]  /*3140*/  IMAD R7, R32, UR6, RZ ;  /* 0x0000000620077c24 */ /* 0x000fe2000f8e02ff */
[----:B------:R-:W-:Y:S01]  /*3150*/  ULDC.64 UR10, c[0x0][0x5a8] ;  /* 0x00016a00000a7ab9 */ /* 0x000fe20000000a00 */
[C---:B------:R-:W-:Y:S01]  /*3160*/  IMAD.WIDE.U32 R28, R6.reuse, UR6, R28 ;  /* 0x00000006061c7c25 */ /* 0x040fe2000f8e001c */
[----:B------:R-:W-:Y:S01]  /*3170*/  ISETP.LT.OR P5, PT, R27, 0x1, !P1 ;  /* 0x000000011b00780c */ /* 0x000fe20004fa1670 */
[----:B------:R-:W-:Y:S02]  /*3180*/  BSSY B1, `(.L_x_39) ;  /* 0x000000c000017945 */ /* 0x000fe40003800000 */
[----:B------:R-:W-:Y:S01]  /*3190*/  IMAD R7, R6, UR7, R7 ;  /* 0x0000000706077c24 */ /* 0x000fe2000f8e0207 */
[----:B------:R-:W-:Y:S02]  /*31a0*/  ULDC.64 UR6, c[0x0][0x5b0] ;  /* 0x00016c0000067ab9 */ /* 0x000fe40000000a00 */
[----:B------:R-:W-:-:S02]  /*31b0*/  IMAD R30, R25, UR6, RZ ;  /* 0x00000006191e7c24 */ /* 0x000fc4000f8e02ff */
[----:B------:R-:W-:Y:S02]  /*31c0*/  IMAD.IADD R29, R29, 0x1, R7 ;  /* 0x000000011d1d7824 */ /* 0x000fe400078e0207 */
[C-C-:B------:R-:W-:Y:S01]  /*31d0*/  IMAD R31, R35.reuse, UR7, R30.reuse ;  /* 0x00000007231f7c24 */ /* 0x140fe2000f8e021e */
[----:B------:R-:W-:Y:S01]  /*31e0*/  PRMT R30, RZ, 0x7610, R30 ;  /* 0x00007610ff1e7816 */ /* 0x000fe2000000001e */
[----:B------:R-:W-:-:S03]  /*31f0*/  IMAD.WIDE.U32 R6, R35, UR6, R28 ;  /* 0x0000000623067c25 */ /* 0x000fc6000f8e001c */
[----:B------:R-:W-:-:S04]  /*3200*/  IADD3 R6, P2, R6, UR10, RZ ;  /* 0x0000000a06067c10 */ /* 0x000fc8000ff5e0ff */
[----:B------:R-:W-:Y:S01]  /*3210*/  IADD3.X R7, R7, UR11, R31, P2, !PT ;  /* 0x0000000b07077c10 */ /* 0x000fe200097fe41f */
[----:B------:R-:W-:Y:S08]  /*3220*/  @P5 BRA `(.L_x_40) ;  /* 0x0000000000045947 */ /* 0x000ff00003800000 */
[----:B------:R0:W5:Y:S02]  /*3230*/  LDG.E.U8 R30, desc[UR16][R6.64] ;  /* 0x00000010061e7981 */ /* 0x000164000c1e1100 */
.L_x_40:
[----:B------:R-:W-:Y:S05]  /*3240*/  BSYNC B1 ;  /* 0x0000000000017941 */ /* 0x000fea0003800000 */
.L_x_39:
[----:B-----5:R-:W-:Y:S01]  /*3250*/  LOP3.LUT R30, R30, 0xff, RZ, 0xc0, !PT ;  /* 0x000000ff1e1e7812 */ /* 0x020fe200078ec0ff */
[----:B------:R-:W-:Y:S01]  /*3260*/  BSSY B1, `(.L_x_41) ;  /* 0x000000b000017945 */ /* 0x000fe20003800000 */
[----:B------:R-:W-:Y:S02]  /*3270*/  ISETP.LT.OR P4, PT, R27, 0x2, !P1 ;  /* 0x000000021b00780c */ /* 0x000fe40004f81670 */
[----:B------:R-:W-:-:S05]  /*3280*/  F2FP.F16.E4M3.UNPACK_B R30, R30 ;  /* 0x0000001eff1e723e */ /* 0x000fca00020006ff */
[----:B------:R-:W-:-:S05]  /*3290*/  HADD2.F32 R30, -RZ, R30.H0_H0 ;  /* 0x2000001eff1e7230 */ /* 0x000fca0000004100 */
[----:B------:R-:W-:-:S04]  /*32a0*/  FMUL R30, R30, R9 ;  /* 0x000000091e1e7220 */ /* 0x000fc80000400000 */
[----:B--2---:R-:W-:-:S05]  /*32b0*/  FFMA R30, R141, R8, R30 ;  /* 0x000000088d1e7223 */ /* 0x004fca000000001e */
[----:B------:R-:W-:Y:S02]  /*32c0*/  F2FP.SATFINITE.E4M3.F32.PACK_AB_MERGE_C R31, RZ, R30, RZ ;  /* 0x0000001eff1f723e */ /* 0x000fe400048070ff */
[----:B------:R-:W-:-:S03]  /*32d0*/  PRMT R30, RZ, 0x7610, R30 ;  /* 0x00007610ff1e7816 */ /* 0x000fc6000000001e */
[----:B------:R1:W-:Y:S01]  /*32e0*/  @!P5 STG.E.U8 desc[UR16][R12.64], R31 ;  /* 0x0000001f0c00d986 */ /* 0x0003e2000c101110 */
[----:B------:R-:W-:Y:S05]  /*32f0*/  @P4 BRA `(.L_x_42) ;  /* 0x0000000000044947 */ /* 0x000fea0003800000 */
[----:B------:R2:W5:Y:S02]  /*3300*/  LDG.E.U8 R30, desc[UR16][R6.64+0x1] ;  /* 0x00000110061e7981 */ /* 0x000564000c1e1100 */
.L_x_42:
[----:B------:R-:W-:Y:S05]  /*3310*/  BSYNC B1 ;  /* 0x0000000000017941 */ /* 0x000fea0003800000 */
.L_x_41:
[----:B-----5:R-:W-:Y:S01]  /*3320*/  LOP3.LUT R30, R30, 0xff, RZ, 0xc0, !PT ;  /* 0x000000ff1e1e7812 */ /* 0x020fe200078ec0ff */
[----:B------:R-:W-:Y:S01]  /*3330*/  BSSY B1, `(.L_x_43) ;  /* 0x0000013000017945 */ /* 0x000fe20003800000 */
[----:B-1----:R-:W-:Y:S02]  /*3340*/  IADD3 R31, P2, R35, 0x8, RZ ;  /* 0x00000008231f7810 */ /* 0x002fe40007f5e0ff */
[----:B------:R-:W-:-:S03]  /*3350*/  F2FP.F16.E4M3.UNPACK_B R30, R30 ;  /* 0x0000001eff1e723e */ /* 0x000fc600020006ff */
[----:B------:R-:W-:Y:S01]  /*3360*/  IMAD.X R24, RZ, RZ, R25, P2 ;  /* 0x000000ffff187224 */ /* 0x000fe200010e0619 */
[----:B------:R-:W-:Y:S01]  /*3370*/  ISETP.GE.AND P2, PT, R33, 0x9, PT ;  /* 0x000000092100780c */ /* 0x000fe20003f46270 */
[----:B------:R-:W-:Y:S02]  /*3380*/  HADD2.F32 R30, -RZ, R30.H0_H0 ;  /* 0x2000001eff1e7230 */ /* 0x000fe40000004100 */
[----:B------:R-:W-:Y:S01]  /*3390*/  IMAD R24, R24, UR6, RZ ;  /* 0x0000000618187c24 */ /* 0x000fe2000f8e02ff */
[----:B------:R-:W-:Y:S01]  /*33a0*/  ISETP.LT.OR P5, PT, R27, 0x1, !P2 ;  /* 0x000000011b00780c */ /* 0x000fe200057a1670 */
[----:B------:R-:W-:-:S04]  /*33b0*/  IMAD.WIDE.U32 R28, R31, UR6, R28 ;  /* 0x000000061f1c7c25 */ /* 0x000fc8000f8e001c */
[----:B------:R-:W-:Y:S01]  /*33c0*/  FMUL R25, R30, R9 ;  /* 0x000000091e197220 */ /* 0x000fe20000400000 */
[----:B------:R-:W-:-:S03]  /*33d0*/  IMAD R31, R31, UR7, R24 ;  /* 0x000000071f1f7c24 */ /* 0x000fc6000f8e0218 */
[----:B------:R-:W-:Y:S01]  /*33e0*/  FFMA R25, R140, R8, R25 ;  /* 0x000000088c197223 */ /* 0x000fe20000000019 */
[----:B------:R-:W-:Y:S02]  /*33f0*/  IADD3 R24, P6, R28, UR10, RZ ;  /* 0x0000000a1c187c10 */ /* 0x000fe4000ffde0ff */
[----:B------:R-:W-:Y:S02]  /*3400*/  PRMT R28, RZ, 0x7610, R28 ;  /* 0x00007610ff1c7816 */ /* 0x000fe4000000001c */
[----:B------:R-:W-:Y:S02]  /*3410*/  F2FP.SATFINITE.E4M3.F32.PACK_AB_MERGE_C R33, RZ, R25, RZ ;  /* 0x00000019ff21723e */ /* 0x000fe400048070ff */
[----:B------:R-:W-:-:S03]  /*3420*/  IADD3.X R25, R29, UR11, R31, P6, !PT ;  /* 0x0000000b1d197c10 */ /* 0x000fc6000b7fe41f */
[----:B------:R1:W-:Y:S01]  /*3430*/  @!P4 STG.E.U8 desc[UR16][R12.64+0x1], R33 ;  /* 0x000001210c00c986 */ /* 0x0003e2000c101110 */
[----:B------:R-:W-:Y:S05]  /*3440*/  @P5 BRA `(.L_x_44) ;  /* 0x0000000000045947 */ /* 0x000fea0003800000 */
[----:B------:R3:W5:Y:S02]  /*3450*/  LDG.E.U8 R28, desc[UR16][R24.64] ;  /* 0x00000010181c7981 */ /* 0x000764000c1e1100 */
.L_x_44:
[----:B------:R-:W-:Y:S05]  /*3460*/  BSYNC B1 ;  /* 0x0000000000017941 */ /* 0x000fea0003800000 */
.L_x_43:
[----:B-----5:R-:W-:Y:S01]  /*3470*/  LOP3.LUT R28, R28, 0xff, RZ, 0xc0, !PT ;  /* 0x000000ff1c1c7812 */ /* 0x020fe200078ec0ff */
[----:B------:R-:W-:Y:S01]  /*3480*/  BSSY B1, `(.L_x_45) ;  /* 0x000000b000017945 */ /* 0x000fe20003800000 */
[----:B------:R-:W-:Y:S02]  /*3490*/  ISETP.LT.OR P4, PT, R27, 0x2, !P2 ;  /* 0x000000021b00780c */ /* 0x000fe40005781670 */
[----:B------:R-:W-:-:S05]  /*34a0*/  F2FP.F16.E4M3.UNPACK_B R28, R28 ;  /* 0x0000001cff1c723e */ /* 0x000fca00020006ff */
[----:B------:R-:W-:-:S05]  /*34b0*/  HADD2.F32 R28, -RZ, R28.H0_H0 ;  /* 0x2000001cff1c7230 */ /* 0x000fca0000004100 */
[----:B------:R-:W-:-:S04]  /*34c0*/  FMUL R28, R28, R9 ;  /* 0x000000091c1c7220 */ /* 0x000fc80000400000 */
[----:B------:R-:W-:-:S05]  /*34d0*/  FFMA R28, R139, R8, R28 ;  /* 0x000000088b1c7223 */ /* 0x000fca000000001c */
[----:B------:R-:W-:Y:S02]  /*34e0*/  F2FP.SATFINITE.E4M3.F32.PACK_AB_MERGE_C R29, RZ, R28, RZ ;  /* 0x0000001cff1d723e */ /* 0x000fe400048070ff */
[----:B------:R-:W-:-:S03]  /*34f0*/  PRMT R28, RZ, 0x7610, R28 ;  /* 0x00007610ff1c7816 */ /* 0x000fc6000000001c */
[----:B------:R4:W-:Y:S01]  /*3500*/  @!P5 STG.E.U8 desc[UR16][R10.64], R29 ;  /* 0x0000001d0a00d986 */ /* 0x0009e2000c101110 */
[----:B------:R-:W-:Y:S05]  /*3510*/  @P4 BRA `(.L_x_46) ;  /* 0x0000000000044947 */ /* 0x000fea0003800000 */
[----:B------:R0:W5:Y:S02]  /*3520*/  LDG.E.U8 R28, desc[UR16][R24.64+0x1] ;  /* 0x00000110181c7981 */ /* 0x000164000c1e1100 */
.L_x_46:
[----:B------:R-:W-:Y:S05]  /*3530*/  BSYNC B1 ;  /* 0x0000000000017941 */ /* 0x000fea0003800000 */
.L_x_45:
[----:B-----5:R-:W-:Y:S01]  /*3540*/  LOP3.LUT R28, R28, 0xff, RZ, 0xc0, !PT ;  /* 0x000000ff1c1c7812 */ /* 0x020fe200078ec0ff */
[----:B------:R-:W-:Y:S01]  /*3550*/  BSSY B1, `(.L_x_47) ;  /* 0x000000b000017945 */ /* 0x000fe20003800000 */
[----:B------:R-:W-:Y:S02]  /*3560*/  ISETP.LT.OR P5, PT, R27, 0x9, !P1 ;  /* 0x000000091b00780c */ /* 0x000fe40004fa1670 */
[----:B------:R-:W-:-:S05]  /*3570*/  F2FP.F16.E4M3.UNPACK_B R28, R28 ;  /* 0x0000001cff1c723e */ /* 0x000fca00020006ff */
[----:B------:R-:W-:-:S05]  /*3580*/  HADD2.F32 R28, -RZ, R28.H0_H0 ;  /* 0x2000001cff1c7230 */ /* 0x000fca0000004100 */
[----:B----4-:R-:W-:Y:S01]  /*3590*/  FMUL R29, R28, R9 ;  /* 0x000000091c1d7220 */ /* 0x010fe20000400000 */
[----:B------:R-:W-:-:S03]  /*35a0*/  PRMT R28, RZ, 0x7610, R28 ;  /* 0x00007610ff1c7816 */ /* 0x000fc6000000001c */
[----:B------:R-:W-:-:S05]  /*35b0*/  FFMA R29, R138, R8, R29 ;  /* 0x000000088a1d7223 */ /* 0x000fca000000001d */
[----:B------:R-:W-:-:S05]  /*35c0*/  F2FP.SATFINITE.E4M3.F32.PACK_AB_MERGE_C R29, RZ, R29, RZ ;  /* 0x0000001dff1d723e */ /* 0x000fca00048070ff */
[----:B------:R4:W-:Y:S01]  /*35d0*/  @!P4 STG.E.U8 desc[UR16][R10.64+0x1], R29 ;  /* 0x0000011d0a00c986 */ /* 0x0009e2000c101110 */
[----:B------:R-:W-:Y:S05]  /*35e0*/  @P5 BRA `(.L_x_48) ;  /* 0x0000000000045947 */ /* 0x000fea0003800000 */
[----:B------:R0:W5:Y:S02]  /*35f0*/  LDG.E.U8 R28, desc[UR16][R6.64+0x8] ;  /* 0x00000810061c7981 */ /* 0x000164000c1e1100 */
.L_x_48:
[----:B------:R-:W-:Y:S05]  /*3600*/  BSYNC B1 ;  /* 0x0000000000017941 */ /* 0x000fea0003800000 */
.L_x_47:
[----:B-----5:R-:W-:Y:S01]  /*3610*/  LOP3.LUT R28, R28, 0xff, RZ, 0xc0, !PT ;  /* 0x000000ff1c1c7812 */ /* 0x020fe200078ec0ff */
[----:B------:R-:W-:Y:S01]  /*3620*/  BSSY B1, `(.L_x_49) ;  /* 0x000000b000017945 */ /* 0x000fe20003800000 */
[----:B------:R-:W-:Y:S02]  /*3630*/  ISETP.LT.OR P4, PT, R27, 0xa, !P1 ;  /* 0x0000000a1b00780c */ /* 0x000fe40004f81670 */
[----:B------:R-:W-:-:S05]  /*3640*/  F2FP.F16.E4M3.UNPACK_B R28, R28 ;  /* 0x0000001cff1c723e */ /* 0x000fca00020006ff */
[----:B------:R-:W-:-:S05]  /*3650*/  HADD2.F32 R28, -RZ, R28.H0_H0 ;  /* 0x2000001cff1c7230 */ /* 0x000fca0000004100 */
[----:B------:R-:W-:-:S04]  /*3660*/  FMUL R28, R28, R9 ;  /* 0x000000091c1c7220 */ /* 0x000fc80000400000 */
[----:B------:R-:W-:-:S05]  /*3670*/  FFMA R28, R137, R8, R28 ;  /* 0x00000008891c7223 */ /* 0x000fca000000001c */
[----:B----4-:R-:W-:Y:S02]  /*3680*/  F2FP.SATFINITE.E4M3.F32.PACK_AB_MERGE_C R29, RZ, R28, RZ ;  /* 0x0000001cff1d723e */ /* 0x010fe400048070ff */
[----:B------:R-:W-:-:S03]  /*3690*/  PRMT R28, RZ, 0x7610, R28 ;  /* 0x00007610ff1c7816 */ /* 0x000fc6000000001c */
[----:B------:R4:W-:Y:S01]  /*36a0*/  @!P5 STG.E.U8 desc[UR16][R12.64+0x8], R29 ;  /* 0x0000081d0c00d986 */ /* 0x0009e2000c101110 */
[----:B------:R-:W-:Y:S05]  /*36b0*/  @P4 BRA `(.L_x_50) ;  /* 0x0000000000044947 */ /* 0x000fea0003800000 */
[----:B------:R0:W5:Y:S02]  /*36c0*/  LDG.E.U8 R28, desc[UR16][R6.64+0x9] ;  /* 0x00000910061c7981 */ /* 0x000164000c1e1100 */
.L_x_50:
[----:B------:R-:W-:Y:S05]  /*36d0*/  BSYNC B1 ;  /* 0x0000000000017941 */ /* 0x000fea0003800000 */
.L_x_49:
        /* <DEDUP_REMOVED lines=12> */
.L_x_52:
[----:B------:R-:W-:Y:S05]  /*37a0*/  BSYNC B1 ;  /* 0x0000000000017941 */ /* 0x000fea0003800000 */
.L_x_51:
        /* <DEDUP_REMOVED lines=12> */
.L_x_54:
[----:B------:R-:W-:Y:S05]  /*3870*/  BSYNC B1 ;  /* 0x0000000000017941 */ /* 0x000fea0003800000 */
.L_x_53:
        /* <DEDUP_REMOVED lines=12> */
.L_x_56:
[----:B------:R-:W-:Y:S05]  /*3940*/  BSYNC B1 ;  /* 0x0000000000017941 */ /* 0x000fea0003800000 */
.L_x_55:
        /* <DEDUP_REMOVED lines=12> */
.L_x_58:
[----:B------:R-:W-:Y:S05]  /*3a10*/  BSYNC B1 ;  /* 0x0000000000017941 */ /* 0x000fea0003800000 */
.L_x_57:
        /* <DEDUP_REMOVED lines=12> */
.L_x_60:
[----:B------:R-:W-:Y:S05]  /*3ae0*/  BSYNC B1 ;  /* 0x0000000000017941 */ /* 0x000fea0003800000 */
.L_x_59:
        /* <DEDUP_REMOVED lines=12> */
.L_x_62:
[----:B------:R-:W-:Y:S05]  /*3bb0*/  BSYNC B1 ;  /* 0x0000000000017941 */ /* 0x000fea0003800000 */
.L_x_61:
        /* <DEDUP_REMOVED lines=12> */
.L_x_64:
[----:B------:R-:W-:Y:S05]  /*3c80*/  BSYNC B1 ;  /* 0x0000000000017941 */ /* 0x000fea0003800000 */
.L_x_63:
        /* <DEDUP_REMOVED lines=12> */
.L_x_66:
[----:B------:R-:W-:Y:S05]  /*3d50*/  BSYNC B1 ;  /* 0x0000000000017941 */ /* 0x000fea0003800000 */
.L_x_65:
        /* <DEDUP_REMOVED lines=12> */
.L_x_68:
[----:B------:R-:W-:Y:S05]  /*3e20*/  BSYNC B1 ;  /* 0x0000000000017941 */ /* 0x000fea0003800000 */
.L_x_67:
        /* <DEDUP_REMOVED lines=12> */
.L_x_70:
[----:B------:R-:W-:Y:S05]  /*3ef0*/  BSYNC B1 ;  /* 0x0000000000017941 */ /* 0x000fea0003800000 */
.L_x_69:
        /* <DEDUP_REMOVED lines=12> */
.L_x_72:
[----:B------:R-:W-:Y:S05]  /*3fc0*/  BSYNC B1 ;  /* 0x0000000000017941 */ /* 0x000fea0003800000 */
.L_x_71:
        /* <DEDUP_REMOVED lines=12> */
.L_x_74:
[----:B------:R-:W-:Y:S05]  /*4090*/  BSYNC B1 ;  /* 0x0000000000017941 */ /* 0x000fea0003800000 */
.L_x_73:
        /* <DEDUP_REMOVED lines=12> */
.L_x_76:
[----:B------:R-:W-:Y:S05]  /*4160*/  BSYNC B1 ;  /* 0x0000000000017941 */ /* 0x000fea0003800000 */
.L_x_75:
        /* <DEDUP_REMOVED lines=12> */
.L_x_78:
[----:B------:R-:W-:Y:S05]  /*4230*/  BSYNC B1 ;  /* 0x0000000000017941 */ /* 0x000fea0003800000 */
.L_x_77:
        /* <DEDUP_REMOVED lines=12> */
.L_x_80:
[----:B------:R-:W-:Y:S05]  /*4300*/  BSYNC B1 ;  /* 0x0000000000017941 */ /* 0x000fea0003800000 */
.L_x_79:
        /* <DEDUP_REMOVED lines=12> */
.L_x_82:
[----:B------:R-:W-:Y:S05]  /*43d0*/  BSYNC B1 ;  /* 0x0000000000017941 */ /* 0x000fea0003800000 */
.L_x_81:
        /* <DEDUP_REMOVED lines=12> */
.L_x_84:
[----:B------:R-:W-:Y:S05]  /*44a0*/  BSYNC B1 ;  /* 0x0000000000017941 */ /* 0x000fea0003800000 */
.L_x_83:
        /* <DEDUP_REMOVED lines=12> */
.L_x_86:
[----:B------:R-:W-:Y:S05]  /*4570*/  BSYNC B1 ;  /* 0x0000000000017941 */ /* 0x000fea0003800000 */
.L_x_85:
        /* <DEDUP_REMOVED lines=12> */
.L_x_88:
[----:B------:R-:W-:Y:S05]  /*4640*/  BSYNC B1 ;  /* 0x0000000000017941 */ /* 0x000fea0003800000 */
.L_x_87:
        /* <DEDUP_REMOVED lines=12> */
.L_x_90:
[----:B------:R-:W-:Y:S05]  /*4710*/  BSYNC B1 ;  /* 0x0000000000017941 */ /* 0x000fea0003800000 */
.L_x_89:
        /* <DEDUP_REMOVED lines=12> */
.L_x_92:
[----:B------:R-:W-:Y:S05]  /*47e0*/  BSYNC B1 ;  /* 0x0000000000017941 */ /* 0x000fea0003800000 */
.L_x_91:
        /* <DEDUP_REMOVED lines=12> */
.L_x_94:
[----:B------:R-:W-:Y:S05]  /*48b0*/  BSYNC B1 ;  /* 0x0000000000017941 */ /* 0x000fea0003800000 */
.L_x_93:
        /* <DEDUP_REMOVED lines=12> */
.L_x_96:
[----:B------:R-:W-:Y:S05]  /*4980*/  BSYNC B1 ;  /* 0x0000000000017941 */ /* 0x000fea0003800000 */
.L_x_95:
        /* <DEDUP_REMOVED lines=12> */
.L_x_98:
[----:B------:R-:W-:Y:S05]  /*4a50*/  BSYNC B1 ;  /* 0x0000000000017941 */ /* 0x000fea0003800000 */
.L_x_97:
        /* <DEDUP_REMOVED lines=12> */
.L_x_100:
[----:B------:R-:W-:Y:S05]  /*4b20*/  BSYNC B1 ;  /* 0x0000000000017941 */ /* 0x000fea0003800000 */
.L_x_99:
        /* <DEDUP_REMOVED lines=12> */
.L_x_102:
[----:B------:R-:W-:Y:S05]  /*4bf0*/  BSYNC B1 ;  /* 0x0000000000017941 */ /* 0x000fea0003800000 */
.L_x_101:
        /* <DEDUP_REMOVED lines=12> */
.L_x_104:
[----:B------:R-:W-:Y:S05]  /*4cc0*/  BSYNC B1 ;  /* 0x0000000000017941 */ /* 0x000fea0003800000 */
.L_x_103:
        /* <DEDUP_REMOVED lines=12> */
.L_x_106:
[----:B------:R-:W-:Y:S05]  /*4d90*/  BSYNC B1 ;  /* 0x0000000000017941 */ /* 0x000fea0003800000 */
.L_x_105:
        /* <DEDUP_REMOVED lines=12> */
.L_x_108:
[----:B------:R-:W-:Y:S05]  /*4e60*/  BSYNC B1 ;  /* 0x0000000000017941 */ /* 0x000fea0003800000 */
.L_x_107:
        /* <DEDUP_REMOVED lines=12> */
.L_x_110:
[----:B------:R-:W-:Y:S05]  /*4f30*/  BSYNC B1 ;  /* 0x0000000000017941 */ /* 0x000fea0003800000 */
.L_x_109:
        /* <DEDUP_REMOVED lines=12> */
.L_x_112:
[----:B------:R-:W-:Y:S05]  /*5000*/  BSYNC B1 ;  /* 0x0000000000017941 */ /* 0x000fea0003800000 */
.L_x_111:
        /* <DEDUP_REMOVED lines=12> */
.L_x_114:
[----:B------:R-:W-:Y:S05]  /*50d0*/  BSYNC B1 ;  /* 0x0000000000017941 */ /* 0x000fea0003800000 */
.L_x_113:
        /* <DEDUP_REMOVED lines=12> */
.L_x_116:
[----:B------:R-:W-:Y:S05]  /*51a0*/  BSYNC B1 ;  /* 0x0000000000017941 */ /* 0x000fea0003800000 */
.L_x_115:
        /* <DEDUP_REMOVED lines=12> */
.L_x_118:
[----:B------:R-:W-:Y:S05]  /*5270*/  BSYNC B1 ;  /* 0x0000000000017941 */ /* 0x000fea0003800000 */
.L_x_117:
        /* <DEDUP_REMOVED lines=12> */
.L_x_120:
[----:B------:R-:W-:Y:S05]  /*5340*/  BSYNC B1 ;  /* 0x0000000000017941 */ /* 0x000fea0003800000 */
.L_x_119:
        /* <DEDUP_REMOVED lines=12> */
.L_x_122:
[----:B------:R-:W-:Y:S05]  /*5410*/  BSYNC B1 ;  /* 0x0000000000017941 */ /* 0x000fea0003800000 */
.L_x_121:
        /* <DEDUP_REMOVED lines=12> */
.L_x_124:
[----:B------:R-:W-:Y:S05]  /*54e0*/  BSYNC B1 ;  /* 0x0000000000017941 */ /* 0x000fea0003800000 */
.L_x_123:
        /* <DEDUP_REMOVED lines=12> */
.L_x_126:
[----:B------:R-:W-:Y:S05]  /*55b0*/  BSYNC B1 ;  /* 0x0000000000017941 */ /* 0x000fea0003800000 */
.L_x_125:
        /* <DEDUP_REMOVED lines=12> */
.L_x_128:
[----:B------:R-:W-:Y:S05]  /*5680*/  BSYNC B1 ;  /* 0x0000000000017941 */ /* 0x000fea0003800000 */
.L_x_127:
        /* <DEDUP_REMOVED lines=12> */
.L_x_130:
[----:B------:R-:W-:Y:S05]  /*5750*/  BSYNC B1 ;  /* 0x0000000000017941 */ /* 0x000fea0003800000 */
.L_x_129:
        /* <DEDUP_REMOVED lines=12> */
.L_x_132:
[----:B------:R-:W-:Y:S05]  /*5820*/  BSYNC B1 ;  /* 0x0000000000017941 */ /* 0x000fea0003800000 */
.L_x_131:
        /* <DEDUP_REMOVED lines=12> */
.L_x_134:
[----:B------:R-:W-:Y:S05]  /*58f0*/  BSYNC B1 ;  /* 0x0000000000017941 */ /* 0x000fea0003800000 */
.L_x_133:
        /* <DEDUP_REMOVED lines=12> */
.L_x_136:
[----:B------:R-:W-:Y:S05]  /*59c0*/  BSYNC B1 ;  /* 0x0000000000017941 */ /* 0x000fea0003800000 */
.L_x_135:
        /* <DEDUP_REMOVED lines=12> */
.L_x_138:
[----:B------:R-:W-:Y:S05]  /*5a90*/  BSYNC B1 ;  /* 0x0000000000017941 */ /* 0x000fea0003800000 */
.L_x_137:
        /* <DEDUP_REMOVED lines=12> */
.L_x_140:
[----:B------:R-:W-:Y:S05]  /*5b60*/  BSYNC B1 ;  /* 0x0000000000017941 */ /* 0x000fea0003800000 */
.L_x_139:
        /* <DEDUP_REMOVED lines=12> */
.L_x_142:
[----:B------:R-:W-:Y:S05]  /*5c30*/  BSYNC B1 ;  /* 0x0000000000017941 */ /* 0x000fea0003800000 */
.L_x_141:
        /* <DEDUP_REMOVED lines=12> */
.L_x_144:
[----:B------:R-:W-:Y:S05]  /*5d00*/  BSYNC B1 ;  /* 0x0000000000017941 */ /* 0x000fea0003800000 */
.L_x_143:
        /* <DEDUP_REMOVED lines=12> */
.L_x_146:
[----:B------:R-:W-:Y:S05]  /*5dd0*/  BSYNC B1 ;  /* 0x0000000000017941 */ /* 0x000fea0003800000 */
.L_x_145:
        /* <DEDUP_REMOVED lines=12> */
.L_x_148:
[----:B------:R-:W-:Y:S05]  /*5ea0*/  BSYNC B1 ;  /* 0x0000000000017941 */ /* 0x000fea0003800000 */
.L_x_147:
[----:B-----5:R-:W-:Y:S01]  /*5eb0*/  LOP3.LUT R28, R28, 0xff, RZ, 0xc0, !PT ;  /* 0x000000ff1c1c7812 */ /* 0x020fe200078ec0ff */
[----:B------:R-:W-:Y:S01]  /*5ec0*/  BSSY B1, `(.L_x_149) ;  /* 0x000000b000017945 */ /* 0x000fe20003800000 */
[----:B------:R-:W-:Y:S02]  /*5ed0*/  ISETP.LT.OR P4, PT, R27, 0x6a, !P2 ;  /* 0x0000006a1b00780c */ /* 0x000fe40005781670 */
[----:B------:R-:W-:-:S05]  /*5ee0*/  F2FP.F16.E4M3.UNPACK_B R28, R28 ;  /* 0x0000001cff1c723e */ /* 0x000fca00020006ff */
[----:B------:R-:W-:-:S05]  /*5ef0*/  HADD2.F32 R28, -RZ, R28.H0_H0 ;  /* 0x2000001cff1c7230 */ /* 0x000fca0000004100 */
[----:B------:R-:W-:-:S04]  /*5f00*/  FMUL R28, R28, R9 ;  /* 0x000000091c1c7220 */ /* 0x000fc80000400000 */
[----:B------:R-:W-:Y:S01]  /*5f10*/  FFMA R28, R23, R8, R28 ;  /* 0x00000008171c7223 */ /* 0x000fe2000000001c */
[----:B------:R-:W-:-:S04]  /*5f20*/  PRMT R23, RZ, 0x7610, R23 ;  /* 0x00007610ff177816 */ /* 0x000fc80000000017 */
[----:B----4-:R-:W-:-:S05]  /*5f30*/  F2FP.SATFINITE.E4M3.F32.PACK_AB_MERGE_C R29, RZ, R28, RZ ;  /* 0x0000001cff1d723e */ /* 0x010fca00048070ff */
[----:B------:R4:W-:Y:S01]  /*5f40*/  @!P5 STG.E.U8 desc[UR16][R10.64+0x68], R29 ;  /* 0x0000681d0a00d986 */ /* 0x0009e2000c101110 */
[----:B------:R-:W-:Y:S05]  /*5f50*/  @P4 BRA `(.L_x_150) ;  /* 0x0000000000044947 */ /* 0x000fea0003800000 */
[----:B------:R0:W5:Y:S02]  /*5f60*/  LDG.E.U8 R23, desc[UR16][R24.64+0x69] ;  /* 0x0000691018177981 */ /* 0x000164000c1e1100 */
.L_x_150:
[----:B------:R-:W-:Y:S05]  /*5f70*/  BSYNC B1 ;  /* 0x0000000000017941 */ /* 0x000fea0003800000 */
.L_x_149:
        /* <DEDUP_REMOVED lines=8> */
[----:B------:R-:W-:-:S05]  /*6000*/  F2FP.SATFINITE.E4M3.F32.PACK_AB_MERGE_C R23, RZ, R23, RZ ;  /* 0x00000017ff17723e */ /* 0x000fca00048070ff */
[----:B------:R0:W-:Y:S01]  /*6010*/  @!P4 STG.E.U8 desc[UR16][R10.64+0x69], R23 ;  /* 0x000069170a00c986 */ /* 0x0001e2000c101110 */
[----:B------:R-:W-:Y:S05]  /*6020*/  @P5 BRA `(.L_x_152) ;  /* 0x0000000000045947 */ /* 0x000fea0003800000 */
[----:B------:R0:W5:Y:S02]  /*6030*/  LDG.E.U8 R22, desc[UR16][R6.64+0x70] ;  /* 0x0000701006167981 */ /* 0x000164000c1e1100 */
.L_x_152:
[----:B------:R-:W-:Y:S05]  /*6040*/  BSYNC B1 ;  /* 0x0000000000017941 */ /* 0x000fea0003800000 */
.L_x_151:
        /* <DEDUP_REMOVED lines=8> */
[----:B0-----:R-:W-:-:S05]  /*60d0*/  F2FP.SATFINITE.E4M3.F32.PACK_AB_MERGE_C R23, RZ, R22, RZ ;  /* 0x00000016ff17723e */ /* 0x001fca00048070ff */
[----:B------:R0:W-:Y:S01]  /*60e0*/  @!P5 STG.E.U8 desc[UR16][R12.64+0x70], R23 ;  /* 0x000070170c00d986 */ /* 0x0001e2000c101110 */
[----:B------:R-:W-:Y:S05]  /*60f0*/  @P4 BRA `(.L_x_154) ;  /* 0x0000000000044947 */ /* 0x000fea0003800000 */
[----:B------:R0:W5:Y:S02]  /*6100*/  LDG.E.U8 R21, desc[UR16][R6.64+0x71] ;  /* 0x0000711006157981 */ /* 0x000164000c1e1100 */
.L_x_154:
[----:B------:R-:W-:Y:S05]  /*6110*/  BSYNC B1 ;  /* 0x0000000000017941 */ /* 0x000fea0003800000 */
.L_x_153:
        /* <DEDUP_REMOVED lines=12> */
.L_x_156:
[----:B------:R-:W-:Y:S05]  /*61e0*/  BSYNC B1 ;  /* 0x0000000000017941 */ /* 0x000fea0003800000 */
.L_x_155:
        /* <DEDUP_REMOVED lines=12> */
.L_x_158:
[----:B------:R-:W-:Y:S05]  /*62b0*/  BSYNC B1 ;  /* 0x0000000000017941 */ /* 0x000fea0003800000 */
.L_x_157:
        /* <DEDUP_REMOVED lines=12> */
.L_x_160:
[----:B------:R-:W-:Y:S05]  /*6380*/  BSYNC B1 ;  /* 0x0000000000017941 */ /* 0x000fea0003800000 */
.L_x_159:
        /* <DEDUP_REMOVED lines=12> */
.L_x_162:
[----:B------:R-:W-:Y:S05]  /*6450*/  BSYNC B1 ;  /* 0x0000000000017941 */ /* 0x000fea0003800000 */
.L_x_161:
[----:B-----5:R-:W-:Y:S01]  /*6460*/  LOP3.LUT R15, R15, 0xff, RZ, 0xc0, !PT ;  /* 0x000000ff0f0f7812 */ /* 0x020fe200078ec0ff */
[----:B------:R-:W-:Y:S01]  /*6470*/  BSSY B1, `(.L_x_163) ;  /* 0x000000b000017945 */ /* 0x000fe20003800000 */
[----:B------:R-:W-:Y:S02]  /*6480*/  ISETP.LT.OR P4, PT, R27, 0x79, !P2 ;  /* 0x000000791b00780c */ /* 0x000fe40005781670 */
[----:B------:R-:W-:-:S05]  /*6490*/  F2FP.F16.E4M3.UNPACK_B R15, R15 ;  /* 0x0000000fff0f723e */ /* 0x000fca00020006ff */
[----:B0-2---:R-:W-:-:S05]  /*64a0*/  HADD2.F32 R6, -RZ, R15.H0_H0 ;  /* 0x2000000fff067230 */ /* 0x005fca0000004100 */
[----:B------:R-:W-:Y:S01]  /*64b0*/  FMUL R7, R6, R9 ;  /* 0x0000000906077220 */ /* 0x000fe20000400000 */
[----:B------:R-:W-:-:S03]  /*64c0*/  PRMT R6, RZ, 0x7610, R6 ;  /* 0x00007610ff067816 */ /* 0x000fc60000000006 */
[----:B------:R-:W-:-:S05]  /*64d0*/  FFMA R7, R14, R8, R7 ;  /* 0x000000080e077223 */ /* 0x000fca0000000007 */
[----:B------:R-:W-:-:S05]  /*64e0*/  F2FP.SATFINITE.E4M3.F32.PACK_AB_MERGE_C R7, RZ, R7, RZ ;  /* 0x00000007ff07723e */ /* 0x000fca00048070ff */
[----:B------:R0:W-:Y:S01]  /*64f0*/  @!P1 STG.E.U8 desc[UR16][R12.64+0x79], R7 ;  /* 0x000079070c009986 */ /* 0x0001e2000c101110 */
[----:B------:R-:W-:Y:S05]  /*6500*/  @P4 BRA `(.L_x_164) ;  /* 0x0000000000044947 */ /* 0x000fea0003800000 */
[----:B------:R2:W5:Y:S02]  /*6510*/  LDG.E.U8 R6, desc[UR16][R24.64+0x78] ;  /* 0x0000781018067981 */ /* 0x000564000c1e1100 */
.L_x_164:
[----:B------:R-:W-:Y:S05]  /*6520*/  BSYNC B1 ;  /* 0x0000000000017941 */ /* 0x000fea0003800000 */
.L_x_163:
[----:B-----5:R-:W-:Y:S01]  /*6530*/  LOP3.LUT R6, R6, 0xff, RZ, 0xc0, !PT ;  /* 0x000000ff06067812 */ /* 0x020fe200078ec0ff */
[----:B------:R-:W-:Y:S01]  /*6540*/  BSSY B1, `(.L_x_165) ;  /* 0x000000b000017945 */ /* 0x000fe20003800000 */
[----:B------:R-:W-:Y:S02]  /*6550*/  ISETP.LT.OR P2, PT, R27, 0x7a, !P2 ;  /* 0x0000007a1b00780c */ /* 0x000fe40005741670 */
[----:B------:R-:W-:-:S05]  /*6560*/  F2FP.F16.E4M3.UNPACK_B R6, R6 ;  /* 0x00000006ff06723e */ /* 0x000fca00020006ff */
[----:B------:R-:W-:-:S05]  /*6570*/  HADD2.F32 R6, -RZ, R6.H0_H0 ;  /* 0x20000006ff067230 */ /* 0x000fca0000004100 */
[----:B------:R-:W-:-:S04]  /*6580*/  FMUL R6, R6, R9 ;  /* 0x0000000906067220 */ /* 0x000fc80000400000 */
[----:B------:R-:W-:-:S05]  /*6590*/  FFMA R6, R17, R8, R6 ;  /* 0x0000000811067223 */ /* 0x000fca0000000006 */
[----:B0-----:R-:W-:Y:S02]  /*65a0*/  F2FP.SATFINITE.E4M3.F32.PACK_AB_MERGE_C R7, RZ, R6, RZ ;  /* 0x00000006ff07723e */ /* 0x001fe400048070ff */
[----:B------:R-:W-:-:S03]  /*65b0*/  PRMT R6, RZ, 0x7610, R6 ;  /* 0x00007610ff067816 */ /* 0x000fc60000000006 */
[----:B------:R0:W-:Y:S01]  /*65c0*/  @!P4 STG.E.U8 desc[UR16][R10.64+0x78], R7 ;  /* 0x000078070a00c986 */ /* 0x0001e2000c101110 */
[----:B------:R-:W-:Y:S05]  /*65d0*/  @P2 BRA `(.L_x_166) ;  /* 0x0000000000042947 */ /* 0x000fea0003800000 */
[----:B------:R0:W5:Y:S02]  /*65e0*/  LDG.E.U8 R6, desc[UR16][R24.64+0x79] ;  /* 0x0000791018067981 */ /* 0x000164000c1e1100 */
.L_x_166:
[----:B------:R-:W-:Y:S05]  /*65f0*/  BSYNC B1 ;  /* 0x0000000000017941 */ /* 0x000fea0003800000 */
.L_x_165:
[----:B------:R-:W-:Y:S05]  /*6600*/  @P2 BRA `(.L_x_167) ;  /* 0x0000001000282947 */ /* 0x000fea0003800000 */
[----:B-----5:R-:W-:-:S04]  /*6610*/  LOP3.LUT R6, R6, 0xff, RZ, 0xc0, !PT ;  /* 0x000000ff06067812 */ /* 0x020fc800078ec0ff */
[----:B------:R-:W-:-:S05]  /*6620*/  F2FP.F16.E4M3.UNPACK_B R6, R6 ;  /* 0x00000006ff06723e */ /* 0x000fca00020006ff */
[----:B------:R-:W-:-:S05]  /*6630*/  HADD2.F32 R6, -RZ, R6.H0_H0 ;  /* 0x20000006ff067230 */ /* 0x000fca0000004100 */
[----:B0-----:R-:W-:-:S04]  /*6640*/  FMUL R7, R6, R9 ;  /* 0x0000000906077220 */ /* 0x001fc80000400000 */
[----:B------:R-:W-:-:S05]  /*6650*/  FFMA R7, R16, R8, R7 ;  /* 0x0000000810077223 */ /* 0x000fca0000000007 */
[----:B------:R-:W-:-:S05]  /*6660*/  F2FP.SATFINITE.E4M3.F32.PACK_AB_MERGE_C R7, RZ, R7, RZ ;  /* 0x00000007ff07723e */ /* 0x000fca00048070ff */
[----:B------:R0:W-:Y:S01]  /*6670*/  STG.E.U8 desc[UR16][R10.64+0x79], R7 ;  /* 0x000079070a007986 */ /* 0x0001e2000c101110 */
[----:B------:R-:W-:Y:S05]  /*6680*/  BRA `(.L_x_167) ;  /* 0x0000001000087947 */ /* 0x000fea0003800000 */
.L_x_38:
[----:B------:R-:W-:Y:S01]  /*6690*/  ISETP.GE.AND P2, PT, R33, 0x1, PT ;  /* 0x000000012100780c */ /* 0x000fe20003f46270 */
[-C--:B--2---:R-:W-:Y:S01]  /*66a0*/  FMUL R141, R141, R8.reuse ;  /* 0x000000088d8d7220 */ /* 0x084fe20000400000 */
[-C--:B------:R-:W-:Y:S01]  /*66b0*/  FMUL R140, R140, R8.reuse ;  /* 0x000000088c8c7220 */ /* 0x080fe20000400000 */
[----:B------:R-:W-:Y:S01]  /*66c0*/  ISETP.GE.AND P1, PT, R33, 0x9, PT ;  /* 0x000000092100780c */ /* 0x000fe20003f26270 */
[-C--:B------:R-:W-:Y:S01]  /*66d0*/  FMUL R138, R138, R8.reuse ;  /* 0x000000088a8a7220 */ /* 0x080fe20000400000 */
[----:B------:R-:W-:Y:S01]  /*66e0*/  ISETP.LT.OR P5, PT, R27, 0x1, !P2 ;  /* 0x000000011b00780c */ /* 0x000fe200057a1670 */
[-C--:B------:R-:W-:Y:S01]  /*66f0*/  FMUL R139, R139, R8.reuse ;  /* 0x000000088b8b7220 */ /* 0x080fe20000400000 */
[----:B------:R-:W-:Y:S01]  /*6700*/  ISETP.LT.OR P4, PT, R27, 0x2, !P2 ;  /* 0x000000021b00780c */ /* 0x000fe20005781670 */
[-C--:B------:R-:W-:Y:S01]  /*6710*/  FMUL R137, R137, R8.reuse ;  /* 0x0000000889897220 */ /* 0x080fe20000400000 */
[----:B------:R-:W-:Y:S01]  /*6720*/  F2FP.SATFINITE.E4M3.F32.PACK_AB_MERGE_C R141, RZ, R141, RZ ;  /* 0x0000008dff8d723e */ /* 0x000fe200048070ff */
[----:B------:R-:W-:Y:S01]  /*6730*/  FMUL R136, R136, R8 ;  /* 0x0000000888887220 */ /* 0x000fe20000400000 */
[----:B------:R-:W-:Y:S01]  /*6740*/  F2FP.SATFINITE.E4M3.F32.PACK_AB_MERGE_C R7, RZ, R140, RZ ;  /* 0x0000008cff07723e */ /* 0x000fe200048070ff */
[-C--:B------:R-:W-:Y:S01]  /*6750*/  FMUL R135, R135, R8.reuse ;  /* 0x0000000887877220 */ /* 0x080fe20000400000 */
[C---:B------:R-:W-:Y:S01]  /*6760*/  ISETP.LT.OR P6, PT, R27.reuse, 0x9, !P2 ;  /* 0x000000091b00780c */ /* 0x040fe200057c1670 */
[----:B------:R-:W-:Y:S01]  /*6770*/  FMUL R134, R134, R8 ;  /* 0x0000000886867220 */ /* 0x000fe20000400000 */
[----:B------:R-:W-:Y:S01]  /*6780*/  F2FP.SATFINITE.E4M3.F32.PACK_AB_MERGE_C R25, RZ, R138, RZ ;  /* 0x0000008aff19723e */ /* 0x000fe200048070ff */
[-C--:B------:R-:W-:Y:S01]  /*6790*/  FMUL R132, R132, R8.reuse ;  /* 0x0000000884847220 */ /* 0x080fe20000400000 */
[----:B------:R-:W-:Y:S01]  /*67a0*/  F2FP.SATFINITE.E4M3.F32.PACK_AB_MERGE_C R139, RZ, R139, RZ ;  /* 0x0000008bff8b723e */ /* 0x000fe200048070ff */
[----:B------:R-:W-:Y:S01]  /*67b0*/  @!P5 STG.E.U8 desc[UR16][R12.64], R141 ;  /* 0x0000008d0c00d986 */ /* 0x000fe2000c101110 */
[----:B------:R-:W-:Y:S01]  /*67c0*/  ISETP.LT.OR P5, PT, R27, 0x2, !P1 ;  /* 0x000000021b00780c */ /* 0x000fe20004fa1670 */
[-C--:B------:R-:W-:Y:S01]  /*67d0*/  FMUL R133, R133, R8.reuse ;  /* 0x0000000885857220 */ /* 0x080fe20000400000 */
[----:B------:R-:W-:Y:S01]  /*67e0*/  F2FP.SATFINITE.E4M3.F32.PACK_AB_MERGE_C R137, RZ, R137, RZ ;  /* 0x00000089ff89723e */ /* 0x000fe200048070ff */
[----:B------:R0:W-:Y:S01]  /*67f0*/  @!P4 STG.E.U8 desc[UR16][R12.64+0x1], R7 ;  /* 0x000001070c00c986 */ /* 0x0001e2000c101110 */
[----:B------:R-:W-:Y:S01]  /*6800*/  ISETP.LT.OR P4, PT, R27, 0x1, !P1 ;  /* 0x000000011b00780c */ /* 0x000fe20004f81670 */
[-C--:B------:R-:W-:Y:S01]  /*6810*/  FMUL R131, R131, R8.reuse ;  /* 0x0000000883837220 */ /* 0x080fe20000400000 */
[----:B------:R-:W-:Y:S01]  /*6820*/  F2FP.SATFINITE.E4M3.F32.PACK_AB_MERGE_C R135, RZ, R135, RZ ;  /* 0x00000087ff87723e */ /* 0x000fe200048070ff */
[----:B------:R-:W-:Y:S01]  /*6830*/  FMUL R130, R130, R8 ;  /* 0x0000000882827220 */ /* 0x000fe20000400000 */
[----:B------:R-:W-:Y:S01]  /*6840*/  F2FP.SATFINITE.E4M3.F32.PACK_AB_MERGE_C R29, RZ, R134, RZ ;  /* 0x00000086ff1d723e */ /* 0x000fe200048070ff */
[-C--:B------:R-:W-:Y:S01]  /*6850*/  FMUL R129, R129, R8.reuse ;  /* 0x0000000881817220 */ /* 0x080fe20000400000 */
[----:B------:R-:W-:Y:S01]  /*6860*/  F2FP.SATFINITE.E4M3.F32.PACK_AB_MERGE_C R133, RZ, R133, RZ ;  /* 0x00000085ff85723e */ /* 0x000fe200048070ff */
[-C--:B------:R-:W-:Y:S01]  /*6870*/  FMUL R128, R128, R8.reuse ;  /* 0x0000000880807220 */ /* 0x080fe20000400000 */
[----:B------:R-:W-:Y:S01]  /*6880*/  F2FP.SATFINITE.E4M3.F32.PACK_AB_MERGE_C R131, RZ, R131, RZ ;  /* 0x00000083ff83723e */ /* 0x000fe200048070ff */
[----:B------:R1:W-:Y:S01]  /*6890*/  @!P5 STG.E.U8 desc[UR16][R10.64+0x1], R25 ;  /* 0x000001190a00d986 */ /* 0x0003e2000c101110 */
[C---:B------:R-:W-:Y:S01]  /*68a0*/  ISETP.LT.OR P5, PT, R27.reuse, 0xa, !P2 ;  /* 0x0000000a1b00780c */ /* 0x040fe200057a1670 */
[----:B------:R-:W-:Y:S01]  /*68b0*/  FMUL R126, R126, R8 ;  /* 0x000000087e7e7220 */ /* 0x000fe20000400000 */
[----:B0-----:R-:W-:Y:S01]  /*68c0*/  F2FP.SATFINITE.E4M3.F32.PACK_AB_MERGE_C R7, RZ, R136, RZ ;  /* 0x00000088ff07723e */ /* 0x001fe200048070ff */
[----:B------:R-:W-:Y:S01]  /*68d0*/  @!P4 STG.E.U8 desc[UR16][R10.64], R139 ;  /* 0x0000008b0a00c986 */ /* 0x000fe2000c101110 */
[----:B------:R-:W-:Y:S01]  /*68e0*/  ISETP.LT.OR P4, PT, R27, 0x9, !P1 ;  /* 0x000000091b00780c */ /* 0x000fe20004f81670 */
[-C--:B------:R-:W-:Y:S01]  /*68f0*/  FMUL R127, R127, R8.reuse ;  /* 0x000000087f7f7220 */ /* 0x080fe20000400000 */
[----:B------:R-:W-:Y:S01]  /*6900*/  F2FP.SATFINITE.E4M3.F32.PACK_AB_MERGE_C R129, RZ, R129, RZ ;  /* 0x00000081ff81723e */ /* 0x000fe200048070ff */
[----:B------:R-:W-:Y:S01]  /*6910*/  @!P6 STG.E.U8 desc[UR16][R12.64+0x8], R137 ;  /* 0x000008890c00e986 */ /* 0x000fe2000c101110 */
[----:B------:R-:W-:Y:S01]  /*6920*/  ISETP.LT.OR P6, PT, R27, 0xa, !P1 ;  /* 0x0000000a1b00780c */ /* 0x000fe20004fc1670 */
[-C--:B------:R-:W-:Y:S01]  /*6930*/  FMUL R125, R125, R8.reuse ;  /* 0x000000087d7d7220 */ /* 0x080fe20000400000 */
[----:B------:R-:W-:Y:S01]  /*6940*/  F2FP.SATFINITE.E4M3.F32.PACK_AB_MERGE_C R127, RZ, R127, RZ ;  /* 0x0000007fff7f723e */ /* 0x000fe200048070ff */
[----:B------:R-:W-:Y:S01]  /*6950*/  FMUL R124, R124, R8 ;  /* 0x000000087c7c7220 */ /* 0x000fe20000400000 */
[----:B-1----:R-:W-:Y:S01]  /*6960*/  F2FP.SATFINITE.E4M3.F32.PACK_AB_MERGE_C R25, RZ, R132, RZ ;  /* 0x00000084ff19723e */ /* 0x002fe200048070ff */
[----:B------:R0:W-:Y:S01]  /*6970*/  @!P5 STG.E.U8 desc[UR16][R12.64+0x9], R7 ;  /* 0x000009070c00d986 */ /* 0x0001e2000c101110 */
[----:B------:R-:W-:Y:S01]  /*6980*/  ISETP.LT.OR P5, PT, R27, 0x12, !P2 ;  /* 0x000000121b00780c */ /* 0x000fe200057a1670 */
[-C--:B------:R-:W-:Y:S01]  /*6990*/  FMUL R123, R123, R8.reuse ;  /* 0x000000087b7b7220 */ /* 0x080fe20000400000 */
[----:B------:R-:W-:Y:S01]  /*69a0*/  F2FP.SATFINITE.E4M3.F32.PACK_AB_MERGE_C R125, RZ, R125, RZ ;  /* 0x0000007dff7d723e */ /* 0x000fe200048070ff */
[----:B------:R-:W-:Y:S01]  /*69b0*/  @!P4 STG.E.U8 desc[UR16][R10.64+0x8], R135 ;  /* 0x000008870a00c986 */ /* 0x000fe2000c101110 */
[C---:B------:R-:W-:Y:S01]  /*69c0*/  ISETP.LT.OR P4, PT, R27.reuse, 0x11, !P2 ;  /* 0x000000111b00780c */ /* 0x040fe20005781670 */
[-C--:B------:R-:W-:Y:S01]  /*69d0*/  FMUL R122, R122, R8.reuse ;  /* 0x000000087a7a7220 */ /* 0x080fe20000400000 */
[----:B------:R-:W-:Y:S01]  /*69e0*/  F2FP.SATFINITE.E4M3.F32.PACK_AB_MERGE_C R123, RZ, R123, RZ ;  /* 0x0000007bff7b723e */ /* 0x000fe200048070ff */
[----:B------:R1:W-:Y:S01]  /*69f0*/  @!P6 STG.E.U8 desc[UR16][R10.64+0x9], R29 ;  /* 0x0000091d0a00e986 */ /* 0x0003e2000c101110 */
[----:B------:R-:W-:Y:S01]  /*6a00*/  ISETP.LT.OR P6, PT, R27, 0x11, !P1 ;  /* 0x000000111b00780c */ /* 0x000fe20004fc1670 */
[-C--:B------:R-:W-:Y:S01]  /*6a10*/  FMUL R120, R120, R8.reuse ;  /* 0x0000000878787220 */ /* 0x080fe20000400000 */
[----:B------:R-:W-:Y:S01]  /*6a20*/  FMUL R121, R121, R8 ;  /* 0x0000000879797220 */ /* 0x000fe20000400000 */
[----:B0-----:R-:W-:Y:S01]  /*6a30*/  F2FP.SATFINITE.E4M3.F32.PACK_AB_MERGE_C R7, RZ, R130, RZ ;  /* 0x00000082ff07723e */ /* 0x001fe200048070ff */
[-C--:B------:R-:W-:Y:S01]  /*6a40*/  FMUL R119, R119, R8.reuse ;  /* 0x0000000877777220 */ /* 0x080fe20000400000 */
[----:B------:R0:W-:Y:S01]  /*6a50*/  @!P5 STG.E.U8 desc[UR16][R12.64+0x11], R25 ;  /* 0x000011190c00d986 */ /* 0x0001e2000c101110 */
[C---:B------:R-:W-:Y:S01]  /*6a60*/  ISETP.LT.OR P5, PT, R27.reuse, 0x12, !P1 ;  /* 0x000000121b00780c */ /* 0x040fe20004fa1670 */
[-C--:B------:R-:W-:Y:S01]  /*6a70*/  FMUL R118, R118, R8.reuse ;  /* 0x0000000876767220 */ /* 0x080fe20000400000 */
[----:B------:R-:W-:Y:S01]  /*6a80*/  F2FP.SATFINITE.E4M3.F32.PACK_AB_MERGE_C R121, RZ, R121, RZ ;  /* 0x00000079ff79723e */ /* 0x000fe200048070ff */
[----:B------:R-:W-:Y:S01]  /*6a90*/  @!P4 STG.E.U8 desc[UR16][R12.64+0x10], R133 ;  /* 0x000010850c00c986 */ /* 0x000fe2000c101110 */
[----:B------:R-:W-:Y:S01]  /*6aa0*/  ISETP.LT.OR P4, PT, R27, 0x19, !P2 ;  /* 0x000000191b00780c */ /* 0x000fe20005781670 */
[----:B------:R-:W-:Y:S01]  /*6ab0*/  FMUL R117, R117, R8 ;  /* 0x0000000875757220 */ /* 0x000fe20000400000 */
[----:B-1----:R-:W-:Y:S01]  /*6ac0*/  F2FP.SATFINITE.E4M3.F32.PACK_AB_MERGE_C R29, RZ, R128, RZ ;  /* 0x00000080ff1d723e */ /* 0x002fe200048070ff */
[----:B------:R-:W-:Y:S01]  /*6ad0*/  @!P6 STG.E.U8 desc[UR16][R10.64+0x10], R131 ;  /* 0x000010830a00e986 */ /* 0x000fe2000c101110 */
[C---:B------:R-:W-:Y:S01]  /*6ae0*/  ISETP.LT.OR P6, PT, R27.reuse, 0x1a, !P2 ;  /* 0x0000001a1b00780c */ /* 0x040fe200057c1670 */
[-C--:B------:R-:W-:Y:S01]  /*6af0*/  FMUL R116, R116, R8.reuse ;  /* 0x0000000874747220 */ /* 0x080fe20000400000 */
[----:B------:R-:W-:Y:S01]  /*6b00*/  F2FP.SATFINITE.E4M3.F32.PACK_AB_MERGE_C R119, RZ, R119, RZ ;  /* 0x00000077ff77723e */ /* 0x000fe200048070ff */
[----:B------:R-:W-:Y:S01]  /*6b10*/  FMUL R114, R114, R8 ;  /* 0x0000000872727220 */ /* 0x000fe20000400000 */
[----:B0-----:R-:W-:Y:S01]  /*6b20*/  F2FP.SATFINITE.E4M3.F32.PACK_AB_MERGE_C R25, RZ, R126, RZ ;  /* 0x0000007eff19723e */ /* 0x001fe200048070ff */
[----:B------:R0:W-:Y:S01]  /*6b30*/  @!P5 STG.E.U8 desc[UR16][R10.64+0x11], R7 ;  /* 0x000011070a00d986 */ /* 0x0001e2000c101110 */
[----:B------:R-:W-:Y:S01]  /*6b40*/  ISETP.LT.OR P5, PT, R27, 0x1a, !P1 ;  /* 0x0000001a1b00780c */ /* 0x000fe20004fa1670 */
        /* <DEDUP_REMOVED lines=11> */
[----:B0-----:R-:W-:Y:S01]  /*6c00*/  F2FP.SATFINITE.E4M3.F32.PACK_AB_MERGE_C R7, RZ, R124, RZ ;  /* 0x0000007cff07723e */ /* 0x001fe200048070ff */
[----:B------:R0:W-:Y:S01]  /*6c10*/  @!P5 STG.E.U8 desc[UR16][R10.64+0x19], R25 ;  /* 0x000019190a00d986 */ /* 0x0001e2000c101110 */
[C---:B------:R-:W-:Y:S01]  /*6c20*/  ISETP.LT.OR P5, PT, R27.reuse, 0x22, !P2 ;  /* 0x000000221b00780c */ /* 0x040fe200057a1670 */
[-C--:B------:R-:W-:Y:S01]  /*6c30*/  FMUL R110, R110, R8.reuse ;  /* 0x000000086e6e7220 */ /* 0x080fe20000400000 */
[----:B------:R-:W-:Y:S01]  /*6c40*/  F2FP.SATFINITE.E4M3.F32.PACK_AB_MERGE_C R111, RZ, R111, RZ ;  /* 0x0000006fff6f723e */ /* 0x000fe200048070ff */
[----:B------:R-:W-:Y:S01]  /*6c50*/  @!P4 STG.E.U8 desc[UR16][R10.64+0x18], R127 ;  /* 0x0000187f0a00c986 */ /* 0x000fe2000c101110 */
[C---:B------:R-:W-:Y:S01]  /*6c60*/  ISETP.LT.OR P4, PT, R27.reuse, 0x21, !P1 ;  /* 0x000000211b00780c */ /* 0x040fe20004f81670 */
[----:B------:R-:W-:Y:S01]  /*6c70*/  FMUL R108, R108, R8 ;  /* 0x000000086c6c7220 */ /* 0x000fe20000400000 */
[----:B-1----:R-:W-:Y:S01]  /*6c80*/  F2FP.SATFINITE.E4M3.F32.PACK_AB_MERGE_C R29, RZ, R122, RZ ;  /* 0x0000007aff1d723e */ /* 0x002fe200048070ff */
[----:B------:R-:W-:Y:S01]  /*6c90*/  @!P6 STG.E.U8 desc[UR16][R12.64+0x20], R125 ;  /* 0x0000207d0c00e986 */ /* 0x000fe2000c101110 */
[----:B------:R-:W-:Y:S01]  /*6ca0*/  ISETP.LT.OR P6, PT, R27, 0x22, !P1 ;  /* 0x000000221b00780c */ /* 0x000fe20004fc1670 */
[-C--:B------:R-:W-:Y:S01]  /*6cb0*/  FMUL R109, R109, R8.reuse ;  /* 0x000000086d6d7220 */ /* 0x080fe20000400000 */
[----:B------:R-:W-:Y:S01]  /*6cc0*/  FMUL R107, R107, R8 ;  /* 0x000000086b6b7220 */ /* 0x000fe20000400000 */
[----:B0-----:R-:W-:Y:S01]  /*6cd0*/  F2FP.SATFINITE.E4M3.F32.PACK_AB_MERGE_C R25, RZ, R120, RZ ;  /* 0x00000078ff19723e */ /* 0x001fe200048070ff */
[-C--:B------:R-:W-:Y:S01]  /*6ce0*/  FMUL R106, R106, R8.reuse ;  /* 0x000000086a6a7220 */ /* 0x080fe20000400000 */
        /* <DEDUP_REMOVED lines=33> */
[----:B------:R-:W-:Y:S01]  /*6f00*/  ISETP.LT.OR P4, PT, R27, 0x31, !P1 ;  /* 0x000000311b00780c */ /* 0x000fe20004f81670 */
[-C--:B------:R-:W-:Y:S01]  /*6f10*/  FMUL R97, R97, R8.reuse ;  /* 0x0000000861617220 */ /* 0x080fe20000400000 */
[-C--:B------:R-:W-:Y:S01]  /*6f20*/  FMUL R95, R95, R8.reuse ;  /* 0x000000085f5f7220 */ /* 0x080fe20000400000 */
        /* <DEDUP_REMOVED lines=37> */
[-C--:B------:R-:W-:Y:S01]  /*7180*/  FMUL R19, R19, R8.reuse ;  /* 0x0000000813137220 */ /* 0x080fe20000400000 */
        /* <DEDUP_REMOVED lines=17> */
[----:B------:R-:W-:Y:S01]  /*72a0*/  F2FP.SATFINITE.E4M3.F32.PACK_AB_MERGE_C R15, RZ, R15, RZ ;  /* 0x0000000fff0f723e */ /* 0x000fe200048070ff */
[----:B------:R1:W-:Y:S01]  /*72b0*/  @!P6 STG.E.U8 desc[UR16][R12.64+0x49], R29 ;  /* 0x0000491d0c00e986 */ /* 0x0003e2000c101110 */
[----:B------:R-:W-:-:S02]  /*72c0*/  ISETP.LT.OR P6, PT, R27, 0x51, !P2 ;  /* 0x000000511b00780c */ /* 0x000fc400057c1670 */
[----:B------:R-:W-:Y:S02]  /*72d0*/  F2FP.SATFINITE.E4M3.F32.PACK_AB_MERGE_C R17, RZ, R17, RZ ;  /* 0x00000011ff11723e */ /* 0x000fe400048070ff */
[----:B0-----:R-:W-:Y:S01]  /*72e0*/  F2FP.SATFINITE.E4M3.F32.PACK_AB_MERGE_C R7, RZ, R100, RZ ;  /* 0x00000064ff07723e */ /* 0x001fe200048070ff */
[----:B------:R0:W-:Y:S01]  /*72f0*/  @!P5 STG.E.U8 desc[UR16][R10.64+0x49], R25 ;  /* 0x000049190a00d986 */ /* 0x0001e2000c101110 */
[----:B------:R-:W-:-:S03]  /*7300*/  ISETP.LT.OR P5, PT, R27, 0x52, !P2 ;  /* 0x000000521b00780c */ /* 0x000fc600057a1670 */
[----:B------:R-:W-:Y:S01]  /*7310*/  @!P4 STG.E.U8 desc[UR16][R10.64+0x48], R103 ;  /* 0x000048670a00c986 */ /* 0x000fe2000c101110 */
[C---:B------:R-:W-:Y:S02]  /*7320*/  ISETP.LT.OR P4, PT, R27.reuse, 0x51, !P1 ;  /* 0x000000511b00780c */ /* 0x040fe40004f81670 */
[----:B-1----:R-:W-:Y:S01]  /*7330*/  F2FP.SATFINITE.E4M3.F32.PACK_AB_MERGE_C R29, RZ, R98, RZ ;  /* 0x00000062ff1d723e */ /* 0x002fe200048070ff */
[----:B------:R-:W-:Y:S01]  /*7340*/  @!P6 STG.E.U8 desc[UR16][R12.64+0x50], R101 ;  /* 0x000050650c00e986 */ /* 0x000fe2000c101110 */
[----:B------:R-:W-:Y:S02]  /*7350*/  ISETP.LT.OR P6, PT, R27, 0x52, !P1 ;  /* 0x000000521b00780c */ /* 0x000fe40004fc1670 */
[----:B0-----:R-:W-:-:S03]  /*7360*/  F2FP.SATFINITE.E4M3.F32.PACK_AB_MERGE_C R25, RZ, R96, RZ ;  /* 0x00000060ff19723e */ /* 0x001fc600048070ff */
[----:B------:R0:W-:Y:S01]  /*7370*/  @!P5 STG.E.U8 desc[UR16][R12.64+0x51], R7 ;  /* 0x000051070c00d986 */ /* 0x0001e2000c101110 */
[----:B------:R-:W-:-:S03]  /*7380*/  ISETP.LT.OR P5, PT, R27, 0x5a, !P2 ;  /* 0x0000005a1b00780c */ /* 0x000fc600057a1670 */
[----:B------:R-:W-:Y:S01]  /*7390*/  @!P4 STG.E.U8 desc[UR16][R10.64+0x50], R99 ;  /* 0x000050630a00c986 */ /* 0x000fe2000c101110 */
[----:B------:R-:W-:-:S03]  /*73a0*/  ISETP.LT.OR P4, PT, R27, 0x59, !P2 ;  /* 0x000000591b00780c */ /* 0x000fc60005781670 */
[----:B------:R1:W-:Y:S01]  /*73b0*/  @!P6 STG.E.U8 desc[UR16][R10.64+0x51], R29 ;  /* 0x0000511d0a00e986 */ /* 0x0003e2000c101110 */
[----:B------:R-:W-:Y:S02]  /*73c0*/  ISETP.LT.OR P6, PT, R27, 0x59, !P1 ;  /* 0x000000591b00780c */ /* 0x000fe40004fc1670 */
[----:B0-----:R-:W-:-:S03]  /*73d0*/  F2FP.SATFINITE.E4M3.F32.PACK_AB_MERGE_C R7, RZ, R94, RZ ;  /* 0x0000005eff07723e */ /* 0x001fc600048070ff */
        /* <DEDUP_REMOVED lines=27> */
[----:B------:R-:W-:Y:S01]  /*7590*/  @!P6 STG.E.U8 desc[UR16][R10.64+0x69], R29 ;  /* 0x0000691d0a00e986 */ /* 0x000fe2000c101110 */
[----:B------:R-:W-:Y:S02]  /*75a0*/  ISETP.LT.OR P6, PT, R27, 0x71, !P1 ;  /* 0x000000711b00780c */ /* 0x000fe40004fc1670 */
[----:B0-----:R-:W-:-:S03]  /*75b0*/  F2FP.SATFINITE.E4M3.F32.PACK_AB_MERGE_C R7, RZ, R18, RZ ;  /* 0x00000012ff07723e */ /* 0x001fc600048070ff */
[----:B------:R-:W-:Y:S01]  /*75c0*/  @!P5 STG.E.U8 desc[UR16][R12.64+0x71], R25 ;  /* 0x000071190c00d986 */ /* 0x000fe2000c101110 */
[C---:B------:R-:W-:Y:S02]  /*75d0*/  ISETP.LT.OR P5, PT, R27.reuse, 0x79, !P2 ;  /* 0x000000791b00780c */ /* 0x040fe400057a1670 */
[C---:B------:R-:W-:Y:S01]  /*75e0*/  ISETP.LT.OR P2, PT, R27.reuse, 0x7a, !P2 ;  /* 0x0000007a1b00780c */ /* 0x040fe20005741670 */
[----:B------:R0:W-:Y:S01]  /*75f0*/  @!P4 STG.E.U8 desc[UR16][R12.64+0x70], R21 ;  /* 0x000070150c00c986 */ /* 0x0001e2000c101110 */
[----:B------:R-:W-:-:S03]  /*7600*/  ISETP.LT.OR P4, PT, R27, 0x72, !P1 ;  /* 0x000000721b00780c */ /* 0x000fc60004f81670 */
[----:B------:R1:W-:Y:S01]  /*7610*/  @!P6 STG.E.U8 desc[UR16][R10.64+0x70], R19 ;  /* 0x000070130a00e986 */ /* 0x0003e2000c101110 */
[C---:B------:R-:W-:Y:S02]  /*7620*/  ISETP.LT.OR P6, PT, R27.reuse, 0x79, !P1 ;  /* 0x000000791b00780c */ /* 0x040fe40004fc1670 */
[----:B------:R-:W-:Y:S02]  /*7630*/  ISETP.LT.OR P1, PT, R27, 0x7a, !P1 ;  /* 0x0000007a1b00780c */ /* 0x000fe40004f21670 */
[----:B0-----:R-:W-:-:S05]  /*7640*/  F2FP.SATFINITE.E4M3.F32.PACK_AB_MERGE_C R21, RZ, R16, RZ ;  /* 0x00000010ff15723e */ /* 0x001fca00048070ff */
[----:B------:R0:W-:Y:S01]  /*7650*/  @!P4 STG.E.U8 desc[UR16][R10.64+0x71], R7 ;  /* 0x000071070a00c986 */ /* 0x0001e2000c101110 */
[----:B-1----:R-:W-:-:S03]  /*7660*/  F2FP.SATFINITE.E4M3.F32.PACK_AB_MERGE_C R19, RZ, R14, RZ ;  /* 0x0000000eff13723e */ /* 0x002fc600048070ff */
[----:B------:R0:W-:Y:S04]  /*7670*/  @!P5 STG.E.U8 desc[UR16][R12.64+0x78], R15 ;  /* 0x0000780f0c00d986 */ /* 0x0001e8000c101110 */
[----:B------:R0:W-:Y:S04]  /*7680*/  @!P2 STG.E.U8 desc[UR16][R12.64+0x79], R19 ;  /* 0x000079130c00a986 */ /* 0x0001e8000c101110 */
[----:B------:R0:W-:Y:S04]  /*7690*/  @!P6 STG.E.U8 desc[UR16][R10.64+0x78], R17 ;  /* 0x000078110a00e986 */ /* 0x0001e8000c101110 */
[----:B------:R0:W-:Y:S02]  /*76a0*/  @!P1 STG.E.U8 desc[UR16][R10.64+0x79], R21 ;  /* 0x000079150a009986 */ /* 0x0001e4000c101110 */
.L_x_167:
[----:B------:R-:W-:Y:S05]  /*76b0*/  BSYNC B0 ;  /* 0x0000000000007941 */ /* 0x000fea0003800000 */
.L_x_37:
[----:B------:R-:W-:Y:S01]  /*76c0*/  ULDC UR6, c[0x0][0xc] ;  /* 0x0000030000067ab9 */ /* 0x000fe20000000800 */
[----:B------:R-:W-:Y:S01]  /*76d0*/  ULDC UR7, c[0x0][0x10] ;  /* 0x0000040000077ab9 */ /* 0x000fe20000000800 */
[----:B0-----:R-:W0:Y:S01]  /*76e0*/  LDC R7, c[0x0][0x14] ;  /* 0x00000500ff077b82 */ /* 0x001e220000000800 */
[----:B------:R-:W-:Y:S01]  /*76f0*/  UIMAD.WIDE.U32 UR6, UR6, UR7, URZ ;  /* 0x00000007060672a5 */ /* 0x000fe2000f8e003f */
[----:B----4-:R-:W-:Y:S02]  /*7700*/  IMAD.MOV.U32 R10, RZ, RZ, -0x1 ;  /* 0xffffffffff0a7424 */ /* 0x010fe400078e00ff */
[----:B-----5:R-:W-:-:S03]  /*7710*/  IMAD.MOV.U32 R6, RZ, RZ, -0x1 ;  /* 0xffffffffff067424 */ /* 0x020fc600078e00ff */
[----:B0-----:R-:W-:-:S04]  /*7720*/  IMAD.WIDE.U32 R2, R7, UR6, R2 ;  /* 0x0000000607027c25 */ /* 0x001fc8000f8e0002 */
[----:B------:R-:W-:Y:S01]  /*7730*/  IMAD R7, R7, UR7, RZ ;  /* 0x0000000707077c24 */ /* 0x000fe2000f8e02ff */
[----:B------:R-:W-:Y:S02]  /*7740*/  ULDC.64 UR6, c[0x0][0x650] ;  /* 0x0001940000067ab9 */ /* 0x000fe40000000a00 */
[----:B------:R-:W-:Y:S01]  /*7750*/  ISETP.GE.U32.AND P1, PT, R2, UR6, PT ;  /* 0x0000000602007c0c */ /* 0x000fe2000bf26070 */
[--C-:B------:R-:W-:Y:S01]  /*7760*/  IMAD.IADD R3, R3, 0x1, R7.reuse ;  /* 0x0000000103037824 */ /* 0x100fe200078e0207 */
[----:B------:R-:W-:-:S04]  /*7770*/  PRMT R7, RZ, 0x7610, R7 ;  /* 0x00007610ff077816 */ /* 0x000fc80000000007 */
[----:B------:R-:W-:-:S13]  /*7780*/  ISETP.GE.U32.AND.EX P1, PT, R3, UR7, PT, P1 ;  /* 0x0000000703007c0c */ /* 0x000fda000bf26110 */
[----:B------:R-:W-:Y:S05]  /*7790*/  @P1 BRA `(.L_x_168) ;  /* 0x0000000400601947 */ /* 0x000fea0003800000 */
[----:B------:R-:W0:Y:S01]  /*77a0*/  S2R R20, SR_CTAID.X ;  /* 0x0000000000147919 */ /* 0x000e220000002500 */
[----:B------:R-:W4:Y:S01]  /*77b0*/  LDC.64 R14, c[0x0][0x628] ;  /* 0x00018a00ff0e7b82 */ /* 0x000f220000000a00 */
[----:B------:R-:W-:Y:S01]  /*77c0*/  ULDC UR6, c[0x0][0x150] ;  /* 0x0000540000067ab9 */ /* 0x000fe20000000800 */
[----:B-1----:R-:W-:Y:S01]  /*77d0*/  IMAD.MOV.U32 R12, RZ, RZ, R2 ;  /* 0x000000ffff0c7224 */ /* 0x002fe200078e0002 */
[----:B------:R-:W1:Y:S01]  /*77e0*/  S2R R22, SR_CTAID.Y ;  /* 0x0000000000167919 */ /* 0x000e620000002600 */
[----:B------:R-:W-:-:S04]  /*77f0*/  IMAD.MOV.U32 R13, RZ, RZ, R3 ;  /* 0x000000ffff0d7224 */ /* 0x000fc800078e0003 */
[----:B------:R-:W1:Y:S08]  /*7800*/  LDC R23, c[0x0][0x144] ;  /* 0x00005100ff177b82 */ /* 0x000e700000000800 */
[----:B------:R-:W1:Y:S08]  /*7810*/  LDC R16, c[0x0][0x630] ;  /* 0x00018c00ff107b82 */ /* 0x000e700000000800 */
[----:B------:R-:W1:Y:S01]  /*7820*/  LDC.64 R18, c[0x0][0x620] ;  /* 0x00018800ff127b82 */ /* 0x000e620000000a00 */
[----:B----4-:R-:W-:-:S04]  /*7830*/  ISETP.NE.U32.AND P1, PT, R14, RZ, PT ;  /* 0x000000ff0e00720c */ /* 0x010fc80003f25070 */
[----:B------:R-:W-:Y:S02]  /*7840*/  ISETP.NE.AND.EX P1, PT, R15, RZ, PT, P1 ;  /* 0x000000ff0f00720c */ /* 0x000fe40003f25310 */
[----:B0-----:R-:W-:-:S05]  /*7850*/  I2FP.F32.U32 R6, R20 ;  /* 0x0000001400067245 */ /* 0x001fca0000201000 */
[----:B------:R-:W-:-:S04]  /*7860*/  FMUL R6, R6, UR6 ;  /* 0x0000000606067c20 */ /* 0x000fc80008400000 */
[----:B------:R0:W4:Y:S02]  /*7870*/  F2I.U32.TRUNC.NTZ R21, R6 ;  /* 0x0000000600157305 */ /* 0x000124000020f000 */
[----:B------:R-:W-:Y:S05]  /*7880*/  @!P1 BRA `(.L_x_169) ;  /* 0x0000000000289947 */ /* 0x000fea0003800000 */
[----:B------:R-:W5:Y:S02]  /*7890*/  LDC R7, c[0x0][0x634] ;  /* 0x00018d00ff077b82 */ /* 0x000f640000000800 */
[----:B-----5:R-:W-:-:S05]  /*78a0*/  IADD3 R13, P1, R2, R7, RZ ;  /* 0x00000007020d7210 */ /* 0x020fca0007f3e0ff */
[----:B------:R-:W-:-:S04]  /*78b0*/  IMAD.X R17, RZ, RZ, R3, P1 ;  /* 0x000000ffff117224 */ /* 0x000fc800008e0603 */
[----:B0-----:R-:W-:-:S04]  /*78c0*/  IMAD.WIDE.U32 R6, R17, R14, RZ ;  /* 0x0000000e11067225 */ /* 0x001fc800078e00ff */
[----:B------:R-:W-:-:S04]  /*78d0*/  IMAD.WIDE.U32 R10, P1, R13, R15, R6 ;  /* 0x0000000f0d0a7225 */ /* 0x000fc80007820006 */
[----:B------:R-:W-:-:S04]  /*78e0*/  IMAD.WIDE.U32 R6, R13, R14, RZ ;  /* 0x0000000e0d067225 */ /* 0x000fc800078e00ff */
[----:B------:R-:W-:Y:S01]  /*78f0*/  IMAD.X R13, RZ, RZ, RZ, P1 ;  /* 0x000000ffff0d7224 */ /* 0x000fe200008e06ff */
[----:B------:R-:W-:Y:S01]  /*7900*/  IADD3 RZ, P1, R7, R10, RZ ;  /* 0x0000000a07ff7210 */ /* 0x000fe20007f3e0ff */
[----:B------:R-:W-:-:S04]  /*7910*/  IMAD.MOV.U32 R12, RZ, RZ, R11 ;  /* 0x000000ffff0c7224 */ /* 0x000fc800078e000b */
[----:B------:R-:W-:-:S08]  /*7920*/  IMAD.WIDE.U32.X R12, R17, R15, R12, P1 ;  /* 0x0000000f110c7225 */ /* 0x000fd000008e040c */
.L_x_169:
[----:B------:R-:W5:Y:S01]  /*7930*/  LDC.64 R28, c[0x0][0x640] ;  /* 0x00019000ff1c7b82 */ /* 0x000f620000000a00 */
[-C--:B-1----:R-:W-:Y:S01]  /*7940*/  SHF.R.U64 R17, R12, R16.reuse, R13 ;  /* 0x000000100c117219 */ /* 0x082fe2000000120d */
[----:B----4-:R-:W-:Y:S01]  /*7950*/  IMAD.MOV R21, RZ, RZ, -R21 ;  /* 0x000000ffff157224 */ /* 0x010fe200078e0a15 */
[----:B0-----:R-:W-:Y:S01]  /*7960*/  SHF.R.U32.HI R6, RZ, R16, R13 ;  /* 0x00000010ff067219 */ /* 0x001fe2000001160d */
[----:B------:R-:W-:Y:S01]  /*7970*/  ULDC UR6, c[0x0][0x154] ;  /* 0x0000550000067ab9 */ /* 0x000fe20000000800 */
[----:B------:R-:W-:Y:S01]  /*7980*/  IADD3 R11, P1, RZ, -R17, RZ ;  /* 0x80000011ff0b7210 */ /* 0x000fe20007f3e0ff */
[----:B------:R-:W-:Y:S02]  /*7990*/  IMAD R23, R23, R21, R20 ;  /* 0x0000001517177224 */ /* 0x000fe400078e0214 */
[----:B------:R-:W0:Y:S01]  /*79a0*/  LDC R12, c[0x0][0x618] ;  /* 0x00018600ff0c7b82 */ /* 0x000e220000000800 */
[----:B------:R-:W-:Y:S02]  /*79b0*/  IMAD.MOV.U32 R13, RZ, RZ, 0x1 ;  /* 0x00000001ff0d7424 */ /* 0x000fe400078e00ff */
[----:B------:R-:W-:-:S04]  /*79c0*/  IMAD.X R7, RZ, RZ, ~R6, P1 ;  /* 0x000000ffff077224 */ /* 0x000fc800008e0e06 */
[-C--:B------:R-:W-:Y:S01]  /*79d0*/  IMAD R10, R7, R18.reuse, RZ ;  /* 0x00000012070a7224 */ /* 0x080fe200078e02ff */
[----:B--23--:R-:W1:Y:S01]  /*79e0*/  LDC R24, c[0x0][0x608] ;  /* 0x00018200ff187b82 */ /* 0x00ce620000000800 */
[----:B------:R-:W-:-:S04]  /*79f0*/  IMAD.WIDE.U32 R6, R11, R18, R2 ;  /* 0x000000120b067225 */ /* 0x000fc800078e0002 */
[----:B------:R-:W-:Y:S01]  /*7a00*/  IMAD R11, R11, R19, R10 ;  /* 0x000000130b0b7224 */ /* 0x000fe200078e020a */
[----:B------:R-:W-:Y:S02]  /*7a10*/  I2FP.F32.U32 R10, R22 ;  /* 0x00000016000a7245 */ /* 0x000fe40000201000 */
[----:B------:R-:W2:Y:S01]  /*7a20*/  LDC R26, c[0x0][0x658] ;  /* 0x00019600ff1a7b82 */ /* 0x000ea20000000800 */
[----:B------:R-:W-:Y:S01]  /*7a30*/  IMAD.IADD R7, R7, 0x1, R11 ;  /* 0x0000000107077824 */ /* 0x000fe200078e020b */
[----:B-----5:R-:W-:Y:S01]  /*7a40*/  ISETP.NE.U32.AND P1, PT, R28, RZ, PT ;  /* 0x000000ff1c00720c */ /* 0x020fe20003f25070 */
[----:B------:R-:W-:Y:S01]  /*7a50*/  FMUL R10, R10, UR6 ;  /* 0x000000060a0a7c20 */ /* 0x000fe20008400000 */
[----:B------:R-:W-:Y:S02]  /*7a60*/  IMAD.MOV.U32 R11, RZ, RZ, -0x1 ;  /* 0xffffffffff0b7424 */ /* 0x000fe400078e00ff */
[----:B------:R-:W-:Y:S01]  /*7a70*/  ISETP.NE.AND.EX P1, PT, R29, RZ, PT, P1 ;  /* 0x000000ff1d00720c */ /* 0x000fe20003f25310 */
[----:B------:R3:W4:Y:S01]  /*7a80*/  F2I.U32.TRUNC.NTZ R19, R10 ;  /* 0x0000000a00137305 */ /* 0x000722000020f000 */
[----:B------:R-:W3:Y:S01]  /*7a90*/  LDC R21, c[0x0][0x148] ;  /* 0x00005200ff157b82 */ /* 0x000ee20000000800 */
[----:B0-----:R-:W-:-:S02]  /*7aa0*/  SHF.R.U64 R16, R6, R12, R7 ;  /* 0x0000000c06107219 */ /* 0x001fc40000001207 */
[----:B------:R-:W-:-:S05]  /*7ab0*/  SHF.R.U32.HI R7, RZ, R12, R7 ;  /* 0x0000000cff077219 */ /* 0x000fca0000011607 */
[----:B------:R-:W0:Y:S01]  /*7ac0*/  LDC R20, c[0x0][0x600] ;  /* 0x00018000ff147b82 */ /* 0x000e220000000800 */
[-CC-:B-1----:R-:W-:Y:S02]  /*7ad0*/  SHF.R.U64 R14, R16, R24.reuse, R7.reuse ;  /* 0x00000018100e7219 */ /* 0x182fe40000001207 */
[----:B------:R-:W-:-:S05]  /*7ae0*/  SHF.R.U32.HI R7, RZ, R24, R7 ;  /* 0x00000018ff077219 */ /* 0x000fca0000011607 */
[----:B------:R-:W1:Y:S01]  /*7af0*/  LDC R27, c[0x0][0x648] ;  /* 0x00019200ff1b7b82 */ /* 0x000e620000000800 */
[-CC-:B--2---:R-:W-:Y:S02]  /*7b00*/  SHF.R.U64 R18, R14, R26.reuse, R7.reuse ;  /* 0x0000001a0e127219 */ /* 0x184fe40000001207 */
[-C--:B------:R-:W-:Y:S02]  /*7b10*/  SHF.L.U32 R11, R11, R26.reuse, RZ ;  /* 0x0000001a0b0b7219 */ /* 0x080fe400000006ff */
[-C--:B------:R-:W-:Y:S01]  /*7b20*/  SHF.R.U32.HI R7, RZ, R26.reuse, R7 ;  /* 0x0000001aff077219 */ /* 0x080fe20000011607 */
[----:B------:R-:W-:Y:S01]  /*7b30*/  IMAD.MOV.U32 R6, RZ, RZ, R18 ;  /* 0x000000ffff067224 */ /* 0x000fe200078e0012 */
[----:B------:R-:W-:Y:S01]  /*7b40*/  SHF.L.U32 R26, R13, R26, RZ ;  /* 0x0000001a0d1a7219 */ /* 0x000fe200000006ff */
[----:B------:R-:W2:Y:S01]  /*7b50*/  LDC R30, c[0x0][0x638] ;  /* 0x00018e00ff1e7b82 */ /* 0x000ea20000000800 */
[----:B------:R-:W-:-:S07]  /*7b60*/  LOP3.LUT R25, RZ, R11, RZ, 0x33, !PT ;  /* 0x0000000bff197212 */ /* 0x000fce00078e33ff */
[----:B------:R-:W0:Y:S01]  /*7b70*/  LDC R31, c[0x0][0x610] ;  /* 0x00018400ff1f7b82 */ /* 0x000e220000000800 */
[----:B----4-:R-:W-:Y:S05]  /*7b80*/  @!P1 BRA `(.L_x_170) ;  /* 0x0000000000289947 */ /* 0x010fea0003800000 */
[----:B------:R-:W4:Y:S02]  /*7b90*/  LDC R13, c[0x0][0x64c] ;  /* 0x00019300ff0d7b82 */ /* 0x000f240000000800 */
[----:B----4-:R-:W-:-:S05]  /*7ba0*/  IADD3 R13, P1, R18, R13, RZ ;  /* 0x0000000d120d7210 */ /* 0x010fca0007f3e0ff */
[----:B------:R-:W-:-:S04]  /*7bb0*/  IMAD.X R15, RZ, RZ, R7, P1 ;  /* 0x000000ffff0f7224 */ /* 0x000fc800008e0607 */
[----:B------:R-:W-:-:S04]  /*7bc0*/  IMAD.WIDE.U32 R6, R15, R28, RZ ;  /* 0x0000001c0f067225 */ /* 0x000fc800078e00ff */
[----:B---3--:R-:W-:-:S04]  /*7bd0*/  IMAD.WIDE.U32 R10, P1, R13, R29, R6 ;  /* 0x0000001d0d0a7225 */ /* 0x008fc80007820006 */
[----:B------:R-:W-:-:S04]  /*7be0*/  IMAD.WIDE.U32 R6, R13, R28, RZ ;  /* 0x0000001c0d067225 */ /* 0x000fc800078e00ff */
[----:B------:R-:W-:Y:S01]  /*7bf0*/  IMAD.X R13, RZ, RZ, RZ, P1 ;  /* 0x000000ffff0d7224 */ /* 0x000fe200008e06ff */
[----:B------:R-:W-:Y:S01]  /*7c00*/  IADD3 RZ, P1, R7, R10, RZ ;  /* 0x0000000a07ff7210 */ /* 0x000fe20007f3e0ff */
[----:B------:R-:W-:-:S04]  /*7c10*/  IMAD.MOV.U32 R12, RZ, RZ, R11 ;  /* 0x000000ffff0c7224 */ /* 0x000fc800078e000b */
[----:B------:R-:W-:-:S08]  /*7c20*/  IMAD.WIDE.U32.X R6, R15, R29, R12, P1 ;  /* 0x0000001d0f067225 */ /* 0x000fd000008e040c */
.L_x_170:
[----:B-1----:R-:W-:Y:S01]  /*7c30*/  SHF.R.U64 R6, R6, R27, R7 ;  /* 0x0000001b06067219 */ /* 0x002fe20000001207 */
[----:B0-----:R-:W-:Y:S01]  /*7c40*/  VIADD R13, R20, 0xffffffff ;  /* 0xffffffff140d7836 */ /* 0x001fe20000000000 */
[----:B------:R-:W-:Y:S01]  /*7c50*/  LOP3.LUT R11, R14, R25, RZ, 0xc0, !PT ;  /* 0x000000190e0b7212 */ /* 0x000fe200078ec0ff */
[----:B------:R-:W-:Y:S02]  /*7c60*/  IMAD.MOV R19, RZ, RZ, -R19 ;  /* 0x000000ffff137224 */ /* 0x000fe400078e0a13 */
[----:B------:R-:W-:Y:S02]  /*7c70*/  IMAD.MOV R7, RZ, RZ, -R6 ;  /* 0x000000ffff077224 */ /* 0x000fe400078e0a06 */
[----:B------:R-:W-:Y:S01]  /*7c80*/  IMAD R26, R26, R6, R11 ;  /* 0x000000061a1a7224 */ /* 0x000fe200078e020b */
[----:B------:R-:W-:Y:S01]  /*7c90*/  LOP3.LUT R11, R16, R13, RZ, 0xc0, !PT ;  /* 0x0000000d100b7212 */ /* 0x000fe200078ec0ff */
[----:B---3--:R-:W-:Y:S02]  /*7ca0*/  @P3 IMAD R23, R21, R19, R22 ;  /* 0x0000001315173224 */ /* 0x008fe400078e0216 */
[----:B--2---:R-:W-:-:S02]  /*7cb0*/  IMAD R6, R7, R30, R18 ;  /* 0x0000001e07067224 */ /* 0x004fc400078e0212 */
[----:B------:R-:W-:Y:S02]  /*7cc0*/  IMAD R26, R26, R31, R23 ;  /* 0x0000001f1a1a7224 */ /* 0x000fe400078e0217 */
[----:B------:R-:W-:Y:S02]  /*7cd0*/  IMAD R11, R6, R20, R11 ;  /* 0x00000014060b7224 */ /* 0x000fe400078e020b */
[----:B------:R-:W-:Y:S02]  /*7ce0*/  IMAD.MOV.U32 R7, RZ, RZ, 0x1 ;  /* 0x00000001ff077424 */ /* 0x000fe400078e00ff */
[----:B------:R-:W-:Y:S01]  /*7cf0*/  IMAD.MOV.U32 R6, RZ, RZ, R17 ;  /* 0x000000ffff067224 */ /* 0x000fe200078e0011 */
[----:B------:R-:W-:Y:S02]  /*7d00*/  SEL R10, R11, R26, !P3 ;  /* 0x0000001a0b0a7207 */ /* 0x000fe40005800000 */
[----:B------:R-:W-:-:S07]  /*7d10*/  SEL R26, R26, R11, !P3 ;  /* 0x0000000b1a1a7207 */ /* 0x000fce0005800000 */
.L_x_168:
[----:B------:R-:W-:Y:S01]  /*7d20*/  LOP3.LUT P1, RZ, R7, 0xff, RZ, 0xc0, !PT ;  /* 0x000000ff07ff7812 */ /* 0x000fe2000782c0ff */
[----:B------:R-:W-:-:S12]  /*7d30*/  IMAD.MOV.U32 R7, RZ, RZ, R26 ;  /* 0x000000ffff077224 */ /* 0x000fd800078e001a */
[----:B------:R-:W-:Y:S05]  /*7d40*/  @P1 BRA `(.L_x_171) ;  /* 0xffffff9000f81947 */ /* 0x000fea000383ffff */
[----:B------:R-:W-:Y:S05]  /*7d50*/  EXIT ;  /* 0x000000000000794d */ /* 0x000fea0003800000 */
.L_x_7:
[----:B0-----:R-:W-:Y:S01]  /*7d60*/  ULDC.64 UR4, c[0x0][0x650] ;  /* 0x0001940000047ab9 */ /* 0x001fe20000000a00 */
        /* <DEDUP_REMOVED lines=25> */
.L_x_173:
[----:B------:R-:W0:Y:S01]  /*7f00*/  LDC.64 R28, c[0x0][0x640] ;  /* 0x00019000ff1c7b82 */ /* 0x000e220000000a00 */
[-CC-:B------:R-:W-:Y:S01]  /*7f10*/  SHF.R.U64 R21, R16, R10.reuse, R17.reuse ;  /* 0x0000000a10157219 */ /* 0x180fe20000001211 */
[----:B------:R-:W-:Y:S01]  /*7f20*/  IMAD.MOV.U32 R27, RZ, RZ, 0x1 ;  /* 0x00000001ff1b7424 */ /* 0x000fe200078e00ff */
[----:B------:R-:W-:Y:S02]  /*7f30*/  SHF.R.U32.HI R5, RZ, R10, R17 ;  /* 0x0000000aff057219 */ /* 0x000fe40000011611 */
[----:B------:R-:W-:-:S03]  /*7f40*/  IADD3 R7, P0, RZ, -R21, RZ ;  /* 0x80000015ff077210 */ /* 0x000fc60007f1e0ff */
[----:B------:R-:W1:Y:S02]  /*7f50*/  LDC R14, c[0x0][0x618] ;  /* 0x00018600ff0e7b82 */ /* 0x000e640000000800 */
[----:B------:R-:W-:Y:S02]  /*7f60*/  IMAD.X R5, RZ, RZ, ~R5, P0 ;  /* 0x000000ffff057224 */ /* 0x000fe400000e0e05 */
[----:B------:R-:W-:-:S04]  /*7f70*/  IMAD.WIDE.U32 R12, R7, R24, R2 ;  /* 0x00000018070c7225 */ /* 0x000fc800078e0002 */
[----:B------:R-:W2:Y:S01]  /*7f80*/  LDC R16, c[0x0][0x608] ;  /* 0x00018200ff107b82 */ /* 0x000ea20000000800 */
[----:B------:R-:W-:-:S04]  /*7f90*/  IMAD R10, R5, R24, RZ ;  /* 0x00000018050a7224 */ /* 0x000fc800078e02ff */
[----:B------:R-:W-:Y:S02]  /*7fa0*/  IMAD R5, R7, R25, R10 ;  /* 0x0000001907057224 */ /* 0x000fe400078e020a */
[----:B------:R-:W-:Y:S01]  /*7fb0*/  IMAD.MOV.U32 R7, RZ, RZ, -0x1 ;  /* 0xffffffffff077424 */ /* 0x000fe200078e00ff */
[----:B------:R-:W3:Y:S01]  /*7fc0*/  LDC R26, c[0x0][0x658] ;  /* 0x00019600ff1a7b82 */ /* 0x000ee20000000800 */
[----:B------:R-:W-:Y:S01]  /*7fd0*/  IMAD.IADD R5, R13, 0x1, R5 ;  /* 0x000000010d057824 */ /* 0x000fe200078e0205 */
[----:B0-----:R-:W-:-:S04]  /*7fe0*/  ISETP.NE.U32.AND P0, PT, R28, RZ, PT ;  /* 0x000000ff1c00720c */ /* 0x001fc80003f05070 */
        /* <DEDUP_REMOVED lines=8> */
[-CC-:B---3--:R-:W-:Y:S02]  /*8070*/  SHF.R.U64 R24, R22, R26.reuse, R5.reuse ;  /* 0x0000001a16187219 */ /* 0x188fe40000001205 */
[-C--:B------:R-:W-:Y:S02]  /*8080*/  SHF.L.U32 R7, R7, R26.reuse, RZ ;  /* 0x0000001a07077219 */ /* 0x080fe400000006ff */
[----:B------:R-:W-:Y:S01]  /*8090*/  SHF.R.U32.HI R13, RZ, R26, R5 ;  /* 0x0000001aff0d7219 */ /* 0x000fe20000011605 */
[----:B------:R-:W-:Y:S01]  /*80a0*/  IMAD.MOV.U32 R12, RZ, RZ, R24 ;  /* 0x000000ffff0c7224 */ /* 0x000fe200078e0018 */
[----:B------:R-:W-:Y:S01]  /*80b0*/  LOP3.LUT R31, RZ, R7, RZ, 0x33, !PT ;  /* 0x00000007ff1f7212 */ /* 0x000fe200078e33ff */
[----:B------:R-:W3:Y:S01]  /*80c0*/  LDC R30, c[0x0][0x610] ;  /* 0x00018400ff1e7b82 */ /* 0x000ee20000000800 */
[----:B------:R-:W-:Y:S05]  /*80d0*/  @!P0 BRA `(.L_x_174) ;  /* 0x0000000000288947 */ /* 0x000fea0003800000 */
        /* <DEDUP_REMOVED lines=10> */
.L_x_174:
[----:B-1----:R-:W-:Y:S01]  /*8180*/  SHF.R.U64 R10, R12, R10, R13 ;  /* 0x0000000a0c0a7219 */ /* 0x002fe2000000120d */
[----:B0-----:R-:W-:Y:S01]  /*8190*/  VIADD R9, R23, 0xffffffff ;  /* 0xffffffff17097836 */ /* 0x001fe20000000000 */
[----:B------:R-:W-:Y:S01]  /*81a0*/  SHF.L.U32 R27, R27, R26, RZ ;  /* 0x0000001a1b1b7219 */ /* 0x000fe200000006ff */
[----:B------:R-:W-:Y:S01]  /*81b0*/  @P3 IMAD R11, R19, R20, R8 ;  /* 0x00000014130b3224 */ /* 0x000fe200078e0208 */
[----:B------:R-:W-:Y:S01]  /*81c0*/  LOP3.LUT R5, R22, R31, RZ, 0xc0, !PT ;  /* 0x0000001f16057212 */ /* 0x000fe200078ec0ff */
[----:B------:R-:W-:Y:S01]  /*81d0*/  IMAD.MOV R7, RZ, RZ, -R10 ;  /* 0x000000ffff077224 */ /* 0x000fe200078e0a0a */
[----:B------:R-:W-:Y:S01]  /*81e0*/  LOP3.LUT R18, R18, R9, RZ, 0xc0, !PT ;  /* 0x0000000912127212 */ /* 0x000fe200078ec0ff */
[----:B------:R-:W-:Y:S02]  /*81f0*/  IMAD.MOV.U32 R16, RZ, RZ, R21 ;  /* 0x000000ffff107224 */ /* 0x000fe400078e0015 */
[----:B------:R-:W-:Y:S02]  /*8200*/  IMAD R10, R27, R10, R5 ;  /* 0x0000000a1b0a7224 */ /* 0x000fe400078e0205 */
[----:B--2---:R-:W-:-:S02]  /*8210*/  IMAD R5, R7, R25, R24 ;  /* 0x0000001907057224 */ /* 0x004fc400078e0218 */
[----:B------:R-:W-:Y:S02]  /*8220*/  IMAD.MOV.U32 R7, RZ, RZ, 0x1 ;  /* 0x00000001ff077424 */ /* 0x000fe400078e00ff */
[----:B---3--:R-:W-:Y:S02]  /*8230*/  IMAD R11, R10, R30, R11 ;  /* 0x0000001e0a0b7224 */ /* 0x008fe400078e020b */
[----:B------:R-:W-:Y:S01]  /*8240*/  IMAD R18, R5, R23, R18 ;  /* 0x0000001705127224 */ /* 0x000fe200078e0212 */
[----:B------:R-:W-:-:S04]  /*8250*/  PRMT R5, R7, 0x7610, R5 ;  /* 0x0000761007057816 */ /* 0x000fc80000000005 */
[----:B------:R-:W-:Y:S02]  /*8260*/  SEL R7, R18, R11, !P3 ;  /* 0x0000000b12077207 */ /* 0x000fe40005800000 */
[----:B------:R-:W-:-:S07]  /*8270*/  SEL R18, R11, R18, !P3 ;  /* 0x000000120b127207 */ /* 0x000fce0005800000 */
.L_x_172:
[----:B------:R-:W-:-:S08]  /*8280*/  NOP ;  /* 0x0000000000007918 */ /* 0x000fd00000000000 */
[----:B------:R-:W0:-:S00]  /*8290*/  USETMAXREG.DEALLOC.CTAPOOL 0x28 ;  /* 0x00000028000079c8 */ /* 0x000e0000080e0500 */
[----:B0-----:R-:W-:-:S13]  /*82a0*/  ISETP.NE.AND P0, PT, R6, RZ, PT ;  /* 0x000000ff0600720c */ /* 0x001fda0003f05270 */
[----:B------:R-:W-:Y:S05]  /*82b0*/  @P0 EXIT ;  /* 0x000000000000094d */ /* 0x000fea0003800000 */
[----:B------:R-:W-:Y:S01]  /*82c0*/  LOP3.LUT P0, RZ, R5, 0xff, RZ, 0xc0, !PT ;  /* 0x000000ff05ff7812 */ /* 0x000fe2000780c0ff */
[----:B------:R-:W-:Y:S02]  /*82d0*/  IMAD.MOV.U32 R5, RZ, RZ, 0x1 ;  /* 0x00000001ff057424 */ /* 0x000fe400078e00ff */
[----:B------:R-:W-:-:S10]  /*82e0*/  IMAD.MOV.U32 R17, RZ, RZ, RZ ;  /* 0x000000ffff117224 */ /* 0x000fd400078e00ff */
[----:B------:R-:W-:Y:S05]  /*82f0*/  @!P0 BRA `(.L_x_175) ;  /* 0x0000000c00308947 */ /* 0x000fea0003800000 */
[----:B------:R-:W0:Y:S01]  /*8300*/  LDC R5, c[0x0][0x28c] ;  /* 0x0000a300ff057b82 */ /* 0x000e220000000800 */
[----:B------:R-:W-:Y:S01]  /*8310*/  ULDC UR5, c[0x0][0x658] ;  /* 0x0001960000057ab9 */ /* 0x000fe20000000800 */
[----:B------:R-:W-:Y:S01]  /*8320*/  UMOV UR7, 0xffffffff ;  /* 0xffffffff00077882 */ /* 0x000fe20000000000 */
[----:B------:R-:W-:Y:S01]  /*8330*/  ULDC UR6, c[0x0][0xc] ;  /* 0x0000030000067ab9 */ /* 0x000fe20000000800 */
[----:B------:R-:W-:Y:S01]  /*8340*/  USHF.L.U32 UR8, UR7, UR5, URZ ;  /* 0x0000000507087299 */ /* 0x000fe2000800063f */
[----:B------:R-:W-:Y:S01]  /*8350*/  BSSY B0, `(.L_x_175) ;  /* 0x00000c6000007945 */ /* 0x000fe20003800000 */
[----:B------:R-:W-:Y:S01]  /*8360*/  UMOV UR9, 0x1 ;  /* 0x0000000100097882 */ /* 0x000fe20000000000 */
[----:B------:R-:W-:Y:S01]  /*8370*/  ULDC UR7, c[0x0][0x10] ;  /* 0x0000040000077ab9 */ /* 0x000fe20000000800 */
[----:B------:R-:W1:Y:S01]  /*8380*/  S2UR UR10, SR_CgaCtaId ;  /* 0x00000000000a79c3 */ /* 0x000e620000008800 */
[----:B------:R-:W-:Y:S01]  /*8390*/  UIMAD.WIDE.U32 UR6, UR6, UR7, URZ ;  /* 0x00000007060672a5 */ /* 0x000fe2000f8e003f */
[----:B------:R-:W-:Y:S01]  /*83a0*/  IMAD.MOV.U32 R14, RZ, RZ, 0x1 ;  /* 0x00000001ff0e7424 */ /* 0x000fe200078e00ff */
[----:B------:R-:W-:Y:S01]  /*83b0*/  USHF.L.U32 UR18, UR9, UR5, URZ ;  /* 0x0000000509127299 */ /* 0x000fe2000800063f */
[----:B------:R-:W-:Y:S01]  /*83c0*/  LOP3.LUT R15, R4, 0x2, RZ, 0xfc, !PT ;  /* 0x00000002040f7812 */ /* 0x000fe200078efcff */
[----:B------:R-:W-:Y:S01]  /*83d0*/  IMAD.MOV.U32 R17, RZ, RZ, RZ ;  /* 0x000000ffff117224 */ /* 0x000fe200078e00ff */
[----:B------:R-:W-:Y:S01]  /*83e0*/  ULDC UR5, c[0x0][0x14] ;  /* 0x0000050000057ab9 */ /* 0x000fe20000000800 */
[----:B------:R-:W-:Y:S01]  /*83f0*/  ULDC UR4, c[0x0][0x600] ;  /* 0x0001800000047ab9 */ /* 0x000fe20000000800 */
[----:B------:R-:W-:-:S02]  /*8400*/  UIMAD.WIDE.U32 UR20, UR6, UR5, URZ ;  /* 0x00000005061472a5 */ /* 0x000fc4000f8e003f */
[----:B------:R-:W-:Y:S02]  /*8410*/  UIMAD UR13, UR7, UR5, URZ ;  /* 0x00000005070d72a4 */ /* 0x000fe4000f8e023f */
[----:B------:R-:W-:Y:S02]  /*8420*/  UIADD3 UR4, UR4, -0x1, URZ ;  /* 0xffffffff04047890 */ /* 0x000fe4000fffe03f */
[----:B------:R-:W-:Y:S01]  /*8430*/  ULOP3.LUT UR17, URZ, UR8, URZ, 0x33, !UPT ;  /* 0x000000083f117292 */ /* 0x000fe2000f8e333f */
[----:B0-----:R-:W-:Y:S01]  /*8440*/  VIADD R5, R5, 0x3f ;  /* 0x0000003f05057836 */ /* 0x001fe20000000000 */
[----:B------:R-:W-:Y:S01]  /*8450*/  UIADD3 UR13, UR21, UR13, URZ ;  /* 0x0000000d150d7290 */ /* 0x000fe2000fffe03f */
[----:B------:R-:W-:-:S03]  /*8460*/  ULDC.64 UR22, c[0x0][0x198] ;  /* 0x0000660000167ab9 */ /* 0x000fc60000000a00 */
[----:B------:R-:W-:Y:S01]  /*8470*/  SHF.R.S32.HI R6, RZ, 0x1f, R5 ;  /* 0x0000001fff067819 */ /* 0x000fe20000011405 */
[----:B-1----:R-:W-:-:S03]  /*8480*/  IMAD.U32 R11, RZ, RZ, UR10 ;  /* 0x0000000aff0b7e24 */ /* 0x002fc6000f8e00ff */
[----:B------:R-:W-:Y:S01]  /*8490*/  LEA.HI R6, R6, R5, RZ, 0x6 ;  /* 0x0000000506067211 */ /* 0x000fe200078f30ff */
[----:B------:R-:W-:-:S03]  /*84a0*/  IMAD.MOV.U32 R5, RZ, RZ, 0x1 ;  /* 0x00000001ff057424 */ /* 0x000fc600078e00ff */
[----:B------:R-:W-:-:S05]  /*84b0*/  SHF.R.S32.HI R10, RZ, 0x6, R6 ;  /* 0x00000006ff0a7819 */ /* 0x000fca0000011406 */
[----:B------:R-:W-:-:S07]  /*84c0*/  VIADD R12, R10, 0x1 ;  /* 0x000000010a0c7836 */ /* 0x000fce0000000000 */
.L_x_186:
[----:B------:R-:W-:-:S03]  /*84d0*/  UMOV UR5, 0xffffffff ;  /* 0xffffffff00057882 */ /* 0x000fc60000000000 */
[----:B------:R-:W-:Y:S05]  /*84e0*/  BRA.DIV UR5, `(.L_x_176) ;  /* 0x0000000e05807947 */ /* 0x000fea000b800000 */
[----:B------:R-:W-:-:S13]  /*84f0*/  ELECT P0, URZ, PT ;  /* 0x00000000003f782f */ /* 0x000fda0003800000 */
.L_x_196:
[----:B------:R-:W0:Y:S01]  /*8500*/  LDC R6, c[0x0][0x28c] ;  /* 0x0000a300ff067b82 */ /* 0x000e220000000800 */
[----:B------:R-:W-:Y:S01]  /*8510*/  BSSY B1, `(.L_x_177) ;  /* 0x0000039000017945 */ /* 0x000fe20003800000 */
[----:B0-----:R-:W-:-:S13]  /*8520*/  ISETP.LT.OR P0, PT, R6, 0x1, !P0 ;  /* 0x000000010600780c */ /* 0x001fda0004701670 */
[----:B------:R-:W-:Y:S05]  /*8530*/  @P0 BRA `(.L_x_178) ;  /* 0x0000000000d80947 */ /* 0x000fea0003800000 */
[----:B------:R-:W-:Y:S02]  /*8540*/  IMAD R18, R18, 0x2, R11 ;  /* 0x0000000212127824 */ /* 0x000fe400078e020b */
[----:B------:R-:W-:Y:S02]  /*8550*/  IMAD.SHL.U32 R20, R7, 0x80, RZ ;  /* 0x0000008007147824 */ /* 0x000fe400078e00ff */
[----:B------:R-:W-:Y:S02]  /*8560*/  IMAD.MOV.U32 R23, RZ, RZ, RZ ;  /* 0x000000ffff177224 */ /* 0x000fe400078e00ff */
[----:B------:R-:W-:Y:S02]  /*8570*/  IMAD.MOV.U32 R6, RZ, RZ, R12 ;  /* 0x000000ffff067224 */ /* 0x000fe400078e000c */
[----:B------:R-:W-:Y:S02]  /*8580*/  IMAD.MOV.U32 R7, RZ, RZ, R5 ;  /* 0x000000ffff077224 */ /* 0x000fe400078e0005 */
[----:B------:R-:W-:-:S02]  /*8590*/  IMAD.MOV.U32 R8, RZ, RZ, R17 ;  /* 0x000000ffff087224 */ /* 0x000fc400078e0011 */
[----:B------:R-:W-:-:S07]  /*85a0*/  IMAD.SHL.U32 R19, R18, 0x40, RZ ;  /* 0x0000004012137824 */ /* 0x000fce00078e00ff */
.L_x_181:
[----:B------:R-:W0:Y:S01]  /*85b0*/  S2UR UR5, SR_CgaCtaId ;  /* 0x00000000000579c3 */ /* 0x000e220000008800 */
[----:B------:R-:W-:Y:S02]  /*85c0*/  MOV R18, 0x400 ;  /* 0x0000040000127802 */ /* 0x000fe40000000f00 */
[----:B------:R-:W-:Y:S02]  /*85d0*/  SHF.L.U32 R9, R7, 0x1f, RZ ;  /* 0x0000001f07097819 */ /* 0x000fe400000006ff */
[----:B------:R-:W-:-:S13]  /*85e0*/  LOP3.LUT P1, RZ, R0, 0x7f, RZ, 0xc0, !PT ;  /* 0x0000007f00ff7812 */ /* 0x000fda000782c0ff */
[----:B------:R-:W1:Y:S01]  /*85f0*/  @!P1 LDC R13, c[0x0][0x500] ;  /* 0x00014000ff0d9b82 */ /* 0x000e620000000800 */
[----:B0-----:R-:W-:-:S05]  /*8600*/  IMAD.U32 R11, RZ, RZ, UR5 ;  /* 0x00000005ff0b7e24 */ /* 0x001fca000f8e00ff */
[----:B------:R-:W-:-:S05]  /*8610*/  LEA R21, R11, R18, 0x18 ;  /* 0x000000120b157211 */ /* 0x000fca00078ec0ff */
[----:B------:R-:W-:-:S04]  /*8620*/  IMAD R22, R8, 0x8, R21 ;  /* 0x0000000808167824 */ /* 0x000fc800078e0215 */
[----:B------:R-:W0:Y:S02]  /*8630*/  SYNCS.PHASECHK.TRANS64.TRYWAIT P0, [R22+URZ+0x18], R9 ;  /* 0x00001809160075a7 */ /* 0x000e24000800017f */
[----:B01----:R-:W-:Y:S05]  /*8640*/  @!P0 BRA `(.L_x_179) ;  /* 0x0000000c00488947 */ /* 0x003fea0003800000 */
.L_x_197:
[----:B0-----:R-:W-:Y:S01]  /*8650*/  PRMT R9, R15, 0x9910, RZ ;  /* 0x000099100f097816 */ /* 0x001fe200000000ff */
[----:B------:R0:W-:Y:S03]  /*8660*/  @!P1 SYNCS.ARRIVE.TRANS64 RZ, [R22+URZ], R13 ;  /* 0x0000000d16ff99a7 */ /* 0x0001e6000800003f */
[----:B------:R-:W-:-:S13]  /*8670*/  ISETP.NE.AND P0, PT, R9, 0x2, PT ;  /* 0x000000020900780c */ /* 0x000fda0003f05270 */
[----:B0-----:R-:W-:Y:S05]  /*8680*/  @P0 BRA `(.L_x_180) ;  /* 0x0000000000040947 */ /* 0x001fea0003800000 */
[----:B------:R-:W-:Y:S01]  /*8690*/  BPT.TRAP 0x1 ;  /* 0x000000040000795c */ /* 0x000fe20000300000 */
.L_x_180:
[----:B------:R-:W-:Y:S01]  /*86a0*/  IMAD.SHL.U32 R18, R8, 0x2000, RZ ;  /* 0x0000200008127824 */ /* 0x000fe200078e00ff */
[----:B------:R-:W-:Y:S01]  /*86b0*/  R2UR UR8, R21 ;  /* 0x00000000150872ca */ /* 0x000fe200000e0000 */
[----:B------:R-:W-:Y:S01]  /*86c0*/  VIADD R6, R6, 0xffffffff ;  /* 0xffffffff06067836 */ /* 0x000fe20000000000 */
[----:B------:R-:W-:Y:S01]  /*86d0*/  R2UR UR9, R22 ;  /* 0x00000000160972ca */ /* 0x000fe200000e0000 */
[--C-:B------:R-:W-:Y:S01]  /*86e0*/  IMAD R9, R11, 0x1000, R18.reuse ;  /* 0x000010000b097824 */ /* 0x100fe200078e0212 */
[----:B------:R-:W-:Y:S01]  /*86f0*/  IADD3 R18, R21, 0x6100, R18 ;  /* 0x0000610015127810 */ /* 0x000fe20007ffe012 */
[----:B------:R-:W-:Y:S01]  /*8700*/  UIADD3 UR6, UP0, UR22, 0xf0, URZ ;  /* 0x000000f016067890 */ /* 0x000fe2000ff1e03f */
[----:B------:R-:W-:Y:S01]  /*8710*/  R2UR UR11, R19 ;  /* 0x00000000130b72ca */ /* 0x000fe200000e0000 */
[----:B------:R-:W-:Y:S01]  /*8720*/  UIADD3 UR24, UP1, UR22, 0x1f0, URZ ;  /* 0x000001f016187890 */ /* 0x000fe2000ff3e03f */
[----:B------:R-:W-:Y:S01]  /*8730*/  R2UR UR5, R9 ;  /* 0x00000000090572ca */ /* 0x000fe200000e0000 */
[----:B------:R-:W-:Y:S01]  /*8740*/  UIADD3.X UR7, URZ, UR23, URZ, UP0, !UPT ;  /* 0x000000173f077290 */ /* 0x000fe200087fe43f */
[C---:B------:R-:W-:Y:S01]  /*8750*/  R2UR UR10, R23.reuse ;  /* 0x00000000170a72ca */ /* 0x040fe200000e0000 */
[----:B------:R-:W-:Y:S01]  /*8760*/  VIADD R8, R8, 0x1 ;  /* 0x0000000108087836 */ /* 0x000fe20000000000 */
[----:B------:R-:W-:Y:S01]  /*8770*/  R2UR UR12, R16 ;  /* 0x00000000100c72ca */ /* 0x000fe200000e0000 */
[----:B------:R-:W-:Y:S01]  /*8780*/  UIADD3.X UR25, URZ, UR23, URZ, UP1, !UPT ;  /* 0x000000173f197290 */ /* 0x000fe20008ffe43f */
[----:B------:R-:W-:Y:S01]  /*8790*/  R2UR UR16, R18 ;  /* 0x00000000121072ca */ /* 0x000fe200000e0000 */
[----:B------:R-:W-:Y:S01]  /*87a0*/  UMOV UR14, 0x0 ;  /* 0x00000000000e7882 */ /* 0x000fe20000000000 */
[----:B------:R-:W-:Y:S01]  /*87b0*/  R2UR UR19, R20 ;  /* 0x00000000141372ca */ /* 0x000fe200000e0000 */
[----:B------:R-:W-:Y:S01]  /*87c0*/  UMOV UR15, 0x10000000 ;  /* 0x10000000000f7882 */ /* 0x000fe20000000000 */
[----:B------:R-:W-:Y:S01]  /*87d0*/  ISETP.GT.AND P1, PT, R6, 0x1, PT ;  /* 0x000000010600780c */ /* 0x000fe20003f24270 */
[----:B------:R-:W-:Y:S01]  /*87e0*/  VIADD R23, R23, 0x40 ;  /* 0x0000004017177836 */ /* 0x000fe20000000000 */
[----:B------:R-:W-:Y:S01]  /*87f0*/  ISETP.NE.AND P0, PT, R8, 0x3, PT ;  /* 0x000000030800780c */ /* 0x000fe20003f05270 */
[----:B------:R-:W-:-:S03]  /*8800*/  UIADD3 UR8, UR8, 0x100, UR5 ;  /* 0x0000010008087890 */ /* 0x000fc6000fffe005 */
[----:B------:R-:W-:Y:S01]  /*8810*/  UMOV UR5, 0x30000 ;  /* 0x0003000000057882 */ /* 0x000fe20000000000 */
[----:B------:R-:W-:Y:S02]  /*8820*/  SEL R18, RZ, 0x1, P0 ;  /* 0x00000001ff127807 */ /* 0x000fe40000000000 */
[----:B------:R-:W-:Y:S02]  /*8830*/  SEL R8, R8, RZ, P0 ;  /* 0x000000ff08087207 */ /* 0x000fe40000000000 */
[----:B------:R-:W-:Y:S01]  /*8840*/  LOP3.LUT R7, R7, R18, RZ, 0x3c, !PT ;  /* 0x0000001207077212 */ /* 0x000fe200078e3cff */
[----:B------:R0:W-:Y:S02]  /*8850*/  UTMALDG.3D.MULTICAST [UR8], [UR6], UR5, desc[UR14] ;  /* 0x00000e08060073b4 */ /* 0x0001e40008011805 */
[----:B0-----:R-:W-:Y:S01]  /*8860*/  UMOV UR8, UR16 ;  /* 0x0000001000087c82 */ /* 0x001fe20008000000 */
[----:B------:R-:W-:Y:S02]  /*8870*/  UMOV UR11, UR19 ;  /* 0x00000013000b7c82 */ /* 0x000fe40008000000 */
[----:B------:R0:W-:Y:S02]  /*8880*/  UTMALDG.3D [UR8], [UR24], desc[UR14] ;  /* 0x00000e08180075b4 */ /* 0x0001e40008011000 */
[----:B0-----:R-:W-:Y:S05]  /*8890*/  @P1 BRA `(.L_x_181) ;  /* 0xfffffffc00441947 */ /* 0x001fea000383ffff */
.L_x_178:
[----:B------:R-:W-:Y:S05]  /*88a0*/  BSYNC B1 ;  /* 0x0000000000017941 */ /* 0x000fea0003800000 */
.L_x_177:
[----:B------:R-:W-:Y:S01]  /*88b0*/  LOP3.LUT P1, RZ, R14, 0xff, RZ, 0xc0, !PT ;  /* 0x000000ff0eff7812 */ /* 0x000fe2000782c0ff */
[C---:B------:R-:W-:Y:S01]  /*88c0*/  IMAD.IADD R17, R10.reuse, 0x1, R17 ;  /* 0x000000010a117824 */ /* 0x040fe200078e0211 */
[----:B------:R-:W-:Y:S01]  /*88d0*/  ULDC.64 UR6, c[0x0][0x650] ;  /* 0x0001940000067ab9 */ /* 0x000fe20000000a00 */
[C---:B------:R-:W-:Y:S01]  /*88e0*/  ISETP.GE.U32.AND P2, PT, R10.reuse, 0x3, PT ;  /* 0x000000030a00780c */ /* 0x040fe20003f46070 */
[----:B------:R-:W-:Y:S01]  /*88f0*/  BSSY B1, `(.L_x_182) ;  /* 0x0000069000017945 */ /* 0x000fe20003800000 */
[----:B------:R-:W-:Y:S01]  /*8900*/  IMAD.MOV.U32 R18, RZ, RZ, -0x1 ;  /* 0xffffffffff127424 */ /* 0x000fe200078e00ff */
[----:B------:R-:W-:Y:S01]  /*8910*/  ISETP.GT.U32.AND P0, PT, R17, 0x2, PT ;  /* 0x000000021100780c */ /* 0x000fe20003f04070 */
[----:B------:R-:W-:Y:S01]  /*8920*/  IMAD.MOV.U32 R16, RZ, RZ, -0x1 ;  /* 0xffffffffff107424 */ /* 0x000fe200078e00ff */
[----:B------:R-:W-:Y:S02]  /*8930*/  PRMT R14, RZ, 0x7610, R14 ;  /* 0x00007610ff0e7816 */ /* 0x000fe4000000000e */
[----:B------:R-:W-:-:S03]  /*8940*/  ISETP.LT.U32.AND P0, PT, R10, 0x3, P0 ;  /* 0x000000030a00780c */ /* 0x000fc60000701070 */
[----:B------:R-:W0:Y:S01]  /*8950*/  @P1 S2R R11, SR_CgaCtaId ;  /* 0x00000000000b1919 */ /* 0x000e220000008800 */
[----:B------:R-:W-:-:S04]  /*8960*/  @P1 MOV R6, 0x400 ;  /* 0x0000040000061802 */ /* 0x000fc80000000f00 */
[----:B0-----:R-:W-:Y:S01]  /*8970*/  @P1 LEA R8, R11, R6, 0x18 ;  /* 0x000000060b081211 */ /* 0x001fe200078ec0ff */
[----:B------:R-:W-:Y:S01]  /*8980*/  IMAD.WIDE.U32 R6, R17, -0x55555555, RZ ;  /* 0xaaaaaaab11067825 */ /* 0x000fe200078e00ff */
[----:B------:R-:W-:Y:S02]  /*8990*/  SEL R6, RZ, 0x1, !P0 ;  /* 0x00000001ff067807 */ /* 0x000fe40004000000 */
[----:B------:R0:W-:Y:S01]  /*89a0*/  @P1 SYNCS.ARRIVE.TRANS64.A1T0 RZ, [R8+URZ+0x48], RZ ;  /* 0x000048ff08ff19a7 */ /* 0x0001e2000810003f */
[----:B------:R-:W-:Y:S02]  /*89b0*/  IADD3 R2, P1, R2, UR20, RZ ;  /* 0x0000001402027c10 */ /* 0x000fe4000ff3e0ff */
[----:B------:R-:W-:Y:S02]  /*89c0*/  LOP3.LUT R5, R5, R6, RZ, 0x3c, !PT ;  /* 0x0000000605057212 */ /* 0x000fe400078e3cff */
[----:B------:R-:W-:Y:S02]  /*89d0*/  IADD3.X R3, R3, UR13, RZ, P1, !PT ;  /* 0x0000000d03037c10 */ /* 0x000fe40008ffe4ff */
[----:B------:R-:W-:-:S02]  /*89e0*/  ISETP.GE.U32.AND P0, PT, R2, UR6, PT ;  /* 0x0000000602007c0c */ /* 0x000fc4000bf06070 */
[----:B0-----:R-:W-:Y:S01]  /*89f0*/  SHF.R.U32.HI R8, RZ, 0x1, R7 ;  /* 0x00000001ff087819 */ /* 0x001fe20000011607 */
[----:B------:R-:W-:Y:S01]  /*8a00*/  IMAD.MOV.U32 R7, RZ, RZ, -0x1 ;  /* 0xffffffffff077424 */ /* 0x000fe200078e00ff */
[----:B------:R-:W-:Y:S02]  /*8a10*/  ISETP.GE.U32.AND.EX P0, PT, R3, UR7, PT, P0 ;  /* 0x0000000703007c0c */ /* 0x000fe4000bf06100 */
[----:B------:R-:W-:Y:S01]  /*8a20*/  @P2 LOP3.LUT R5, R5, 0x1, R8, 0x78, !PT ;  /* 0x0000000105052812 */ /* 0x000fe200078e7808 */
[----:B------:R-:W-:Y:S01]  /*8a30*/  IMAD R17, R8, -0x3, R17 ;  /* 0xfffffffd08117824 */ /* 0x000fe200078e0211 */
[----:B------:R-:W-:-:S09]  /*8a40*/  PRMT R6, RZ, 0x7610, R6 ;  /* 0x00007610ff067816 */ /* 0x000fd20000000006 */
[----:B------:R-:W-:Y:S05]  /*8a50*/  @P0 BRA `(.L_x_183) ;  /* 0x0000000400480947 */ /* 0x000fea0003800000 */
[----:B------:R-:W0:Y:S01]  /*8a60*/  S2R R18, SR_CTAID.X ;  /* 0x0000000000127919 */ /* 0x000e220000002500 */
[----:B------:R-:W-:Y:S01]  /*8a70*/  ULDC.64 UR6, c[0x0][0x628] ;  /* 0x00018a0000067ab9 */ /* 0x000fe20000000a00 */
[----:B------:R-:W1:Y:S01]  /*8a80*/  LDC R19, c[0x0][0x144] ;  /* 0x00005100ff137b82 */ /* 0x000e620000000800 */
[----:B------:R-:W-:Y:S01]  /*8a90*/  ISETP.NE.U32.AND P0, PT, RZ, UR6, PT ;  /* 0x00000006ff007c0c */ /* 0x000fe2000bf05070 */
[----:B------:R-:W2:Y:S01]  /*8aa0*/  S2R R13, SR_CTAID.Y ;  /* 0x00000000000d7919 */ /* 0x000ea20000002600 */
[----:B------:R-:W-:Y:S01]  /*8ab0*/  ULDC UR8, c[0x0][0x630] ;  /* 0x00018c0000087ab9 */ /* 0x000fe20000000800 */
[----:B------:R-:W-:Y:S01]  /*8ac0*/  ULDC UR9, c[0x0][0x150] ;  /* 0x0000540000097ab9 */ /* 0x000fe20000000800 */
[----:B------:R-:W-:Y:S01]  /*8ad0*/  ISETP.NE.AND.EX P0, PT, RZ, UR7, PT, P0 ;  /* 0x00000007ff007c0c */ /* 0x000fe2000bf05300 */
[----:B------:R-:W-:Y:S02]  /*8ae0*/  IMAD.MOV.U32 R6, RZ, RZ, R2 ;  /* 0x000000ffff067224 */ /* 0x000fe400078e0002 */
[----:B------:R-:W-:Y:S01]  /*8af0*/  IMAD.MOV.U32 R7, RZ, RZ, R3 ;  /* 0x000000ffff077224 */ /* 0x000fe200078e0003 */
[----:B0-----:R-:W-:-:S09]  /*8b00*/  I2FP.F32.U32 R20, R18 ;  /* 0x0000001200147245 */ /* 0x001fd20000201000 */
[----:B------:R-:W-:Y:S05]  /*8b10*/  @!P0 BRA `(.L_x_184) ;  /* 0x0000000000288947 */ /* 0x000fea0003800000 */
[----:B------:R-:W-:Y:S02]  /*8b20*/  ULDC UR5, c[0x0][0x634] ;  /* 0x00018d0000057ab9 */ /* 0x000fe40000000800 */
[----:B------:R-:W-:-:S05]  /*8b30*/  IADD3 R7, P0, R2, UR5, RZ ;  /* 0x0000000502077c10 */ /* 0x000fca000ff1e0ff */
[----:B------:R-:W-:-:S04]  /*8b40*/  IMAD.X R21, RZ, RZ, R3, P0 ;  /* 0x000000ffff157224 */ /* 0x000fc800000e0603 */
[----:B------:R-:W-:-:S04]  /*8b50*/  IMAD.WIDE.U32 R8, R21, UR6, RZ ;  /* 0x0000000615087c25 */ /* 0x000fc8000f8e00ff */
[----:B------:R-:W-:-:S04]  /*8b60*/  IMAD.WIDE.U32 R8, P0, R7, UR7, R8 ;  /* 0x0000000707087c25 */ /* 0x000fc8000f800008 */
[----:B------:R-:W-:-:S04]  /*8b70*/  IMAD.WIDE.U32 R6, R7, UR6, RZ ;  /* 0x0000000607067c25 */ /* 0x000fc8000f8e00ff */
[----:B------:R-:W-:Y:S01]  /*8b80*/  IMAD.MOV.U32 R6, RZ, RZ, R9 ;  /* 0x000000ffff067224 */ /* 0x000fe200078e0009 */
[----:B------:R-:W-:Y:S01]  /*8b90*/  IADD3 RZ, P1, R7, R8, RZ ;  /* 0x0000000807ff7210 */ /* 0x000fe20007f3e0ff */
[----:B------:R-:W-:-:S04]  /*8ba0*/  IMAD.X R7, RZ, RZ, RZ, P0 ;  /* 0x000000ffff077224 */ /* 0x000fc800000e06ff */
[----:B------:R-:W-:-:S08]  /*8bb0*/  IMAD.WIDE.U32.X R6, R21, UR7, R6, P1 ;  /* 0x0000000715067c25 */ /* 0x000fd000088e0406 */
.L_x_184:
[----:B------:R-:W-:Y:S01]  /*8bc0*/  FMUL R20, R20, UR9 ;  /* 0x0000000914147c20 */ /* 0x000fe20008400000 */
[--C-:B------:R-:W-:Y:S01]  /*8bd0*/  SHF.R.U64 R16, R6, UR8, R7.reuse ;  /* 0x0000000806107c19 */ /* 0x100fe20008001207 */
[----:B------:R-:W-:Y:S01]  /*8be0*/  ULDC.64 UR6, c[0x0][0x620] ;  /* 0x0001880000067ab9 */ /* 0x000fe20000000a00 */
[----:B------:R-:W-:Y:S01]  /*8bf0*/  SHF.R.U32.HI R6, RZ, UR8, R7 ;  /* 0x00000008ff067c19 */ /* 0x000fe20008011607 */
[----:B------:R-:W-:Y:S01]  /*8c00*/  ULDC.64 UR8, c[0x0][0x640] ;  /* 0x0001900000087ab9 */ /* 0x000fe20000000a00 */
[----:B------:R-:W-:Y:S01]  /*8c10*/  IADD3 R7, P0, RZ, -R16, RZ ;  /* 0x80000010ff077210 */ /* 0x000fe20007f1e0ff */
[----:B------:R-:W0:Y:S01]  /*8c20*/  F2I.U32.TRUNC.NTZ R20, R20 ;  /* 0x0000001400147305 */ /* 0x000e22000020f000 */
[----:B------:R-:W3:Y:S01]  /*8c30*/  LDC R22, c[0x0][0x148] ;  /* 0x00005200ff167b82 */ /* 0x000ee20000000800 */
[----:B------:R-:W-:Y:S02]  /*8c40*/  ULDC UR5, c[0x0][0x618] ;  /* 0x0001860000057ab9 */ /* 0x000fe40000000800 */
[----:B------:R-:W-:Y:S01]  /*8c50*/  IMAD.X R6, RZ, RZ, ~R6, P0 ;  /* 0x000000ffff067224 */ /* 0x000fe200000e0e06 */
[----:B------:R-:W-:-:S03]  /*8c60*/  ISETP.NE.U32.AND P0, PT, RZ, UR8, PT ;  /* 0x00000008ff007c0c */ /* 0x000fc6000bf05070 */
[----:B------:R-:W-:Y:S01]  /*8c70*/  IMAD R6, R6, UR6, RZ ;  /* 0x0000000606067c24 */ /* 0x000fe2000f8e02ff */
[----:B------:R-:W-:-:S03]  /*8c80*/  ISETP.NE.AND.EX P0, PT, RZ, UR9, PT, P0 ;  /* 0x00000009ff007c0c */ /* 0x000fc6000bf05300 */
[C---:B------:R-:W-:Y:S02]  /*8c90*/  IMAD R9, R7.reuse, UR7, R6 ;  /* 0x0000000707097c24 */ /* 0x040fe4000f8e0206 */
[----:B------:R-:W-:Y:S01]  /*8ca0*/  IMAD.WIDE.U32 R6, R7, UR6, R2 ;  /* 0x0000000607067c25 */ /* 0x000fe2000f8e0002 */
[----:B------:R-:W-:-:S03]  /*8cb0*/  ULDC UR6, c[0x0][0x154] ;  /* 0x0000550000067ab9 */ /* 0x000fc60000000800 */
[----:B0-----:R-:W-:Y:S02]  /*8cc0*/  IMAD.MOV R8, RZ, RZ, -R20 ;  /* 0x000000ffff087224 */ /* 0x001fe400078e0a14 */
[----:B------:R-:W-:Y:S02]  /*8cd0*/  IMAD.IADD R7, R7, 0x1, R9 ;  /* 0x0000000107077824 */ /* 0x000fe400078e0209 */
[----:B-1----:R-:W-:Y:S01]  /*8ce0*/  IMAD R18, R19, R8, R18 ;  /* 0x0000000813127224 */ /* 0x002fe200078e0212 */
[----:B--2---:R-:W-:Y:S02]  /*8cf0*/  I2FP.F32.U32 R8, R13 ;  /* 0x0000000d00087245 */ /* 0x004fe40000201000 */
[--C-:B------:R-:W-:Y:S02]  /*8d00*/  SHF.R.U64 R19, R6, UR5, R7.reuse ;  /* 0x0000000506137c19 */ /* 0x100fe40008001207 */
[----:B------:R-:W-:Y:S01]  /*8d10*/  SHF.R.U32.HI R6, RZ, UR5, R7 ;  /* 0x00000005ff067c19 */ /* 0x000fe20008011607 */
[----:B------:R-:W-:Y:S01]  /*8d20*/  FMUL R8, R8, UR6 ;  /* 0x0000000608087c20 */ /* 0x000fe20008400000 */
[----:B------:R-:W-:-:S02]  /*8d30*/  ULDC UR5, c[0x0][0x608] ;  /* 0x0001820000057ab9 */ /* 0x000fc40000000800 */
[--C-:B------:R-:W-:Y:S01]  /*8d40*/  SHF.R.U64 R21, R19, UR5, R6.reuse ;  /* 0x0000000513157c19 */ /* 0x100fe20008001206 */
[----:B------:R0:W1:Y:S01]  /*8d50*/  F2I.U32.TRUNC.NTZ R24, R8 ;  /* 0x0000000800187305 */ /* 0x000062000020f000 */
[----:B------:R-:W-:Y:S01]  /*8d60*/  SHF.R.U32.HI R6, RZ, UR5, R6 ;  /* 0x00000005ff067c19 */ /* 0x000fe20008011606 */
[----:B------:R-:W-:-:S03]  /*8d70*/  ULDC UR5, c[0x0][0x658] ;  /* 0x0001960000057ab9 */ /* 0x000fc60000000800 */
[--C-:B------:R-:W-:Y:S02]  /*8d80*/  SHF.R.U64 R20, R21, UR5, R6.reuse ;  /* 0x0000000515147c19 */ /* 0x100fe40008001206 */
[----:B------:R-:W-:-:S03]  /*8d90*/  SHF.R.U32.HI R23, RZ, UR5, R6 ;  /* 0x00000005ff177c19 */ /* 0x000fc60008011606 */
[----:B------:R-:W-:Y:S02]  /*8da0*/  IMAD.MOV.U32 R6, RZ, RZ, R20 ;  /* 0x000000ffff067224 */ /* 0x000fe400078e0014 */
[----:B------:R-:W-:Y:S01]  /*8db0*/  IMAD.MOV.U32 R7, RZ, RZ, R23 ;  /* 0x000000ffff077224 */ /* 0x000fe200078e0017 */
[----:B0-----:R-:W-:Y:S06]  /*8dc0*/  @!P0 BRA `(.L_x_185) ;  /* 0x0000000000288947 */ /* 0x001fec0003800000 */
        /* <DEDUP_REMOVED lines=10> */
.L_x_185:
[----:B------:R-:W-:Y:S01]  /*8e70*/  ULDC UR5, c[0x0][0x648] ;  /* 0x0001920000057ab9 */ /* 0x000fe20000000800 */
[----:B------:R-:W-:Y:S01]  /*8e80*/  LOP3.LUT R21, R21, UR17, RZ, 0xc0, !PT ;  /* 0x0000001115157c12 */ /* 0x000fe2000f8ec0ff */
[----:B-1----:R-:W-:Y:S01]  /*8e90*/  IMAD.MOV R24, RZ, RZ, -R24 ;  /* 0x000000ffff187224 */ /* 0x002fe200078e0a18 */
[----:B------:R-:W-:Y:S01]  /*8ea0*/  SHF.R.U64 R6, R6, UR5, R7 ;  /* 0x0000000506067c19 */ /* 0x000fe20008001207 */
[----:B------:R-:W-:Y:S01]  /*8eb0*/  ULDC UR5, c[0x0][0x638] ;  /* 0x00018e0000057ab9 */ /* 0x000fe20000000800 */
[----:B------:R-:W-:Y:S01]  /*8ec0*/  LOP3.LUT R9, R19, UR4, RZ, 0xc0, !PT ;  /* 0x0000000413097c12 */ /* 0x000fe2000f8ec0ff */
[----:B---3--:R-:W-:Y:S01]  /*8ed0*/  @P3 IMAD R18, R22, R24, R13 ;  /* 0x0000001816123224 */ /* 0x008fe200078e020d */
[----:B------:R-:W-:Y:S01]  /*8ee0*/  ULDC UR6, c[0x0][0x610] ;  /* 0x0001840000067ab9 */ /* 0x000fe20000000800 */
[----:B------:R-:W-:Y:S02]  /*8ef0*/  IMAD.MOV R7, RZ, RZ, -R6 ;  /* 0x000000ffff077224 */ /* 0x000fe400078e0a06 */
[----:B------:R-:W-:-:S02]  /*8f00*/  IMAD R21, R6, UR18, R21 ;  /* 0x0000001206157c24 */ /* 0x000fc4000f8e0215 */
[----:B------:R-:W-:Y:S01]  /*8f10*/  IMAD R20, R7, UR5, R20 ;  /* 0x0000000507147c24 */ /* 0x000fe2000f8e0214 */
[----:B------:R-:W-:Y:S01]  /*8f20*/  ULDC UR5, c[0x0][0x600] ;  /* 0x0001800000057ab9 */ /* 0x000fe20000000800 */
[----:B------:R-:W-:Y:S02]  /*8f30*/  IMAD R18, R21, UR6, R18 ;  /* 0x0000000615127c24 */ /* 0x000fe4000f8e0212 */
[----:B------:R-:W-:Y:S02]  /*8f40*/  IMAD R9, R20, UR5, R9 ;  /* 0x0000000514097c24 */ /* 0x000fe4000f8e0209 */
[----:B------:R-:W-:-:S03]  /*8f50*/  IMAD.MOV.U32 R6, RZ, RZ, 0x1 ;  /* 0x00000001ff067424 */ /* 0x000fc600078e00ff */
[----:B------:R-:W-:Y:S02]  /*8f60*/  SEL R7, R9, R18, !P3 ;  /* 0x0000001209077207 */ /* 0x000fe40005800000 */
[----:B------:R-:W-:-:S07]  /*8f70*/  SEL R18, R18, R9, !P3 ;  /* 0x0000000912127207 */ /* 0x000fce0005800000 */
.L_x_183:
[----:B------:R-:W-:Y:S05]  /*8f80*/  BSYNC B1 ;  /* 0x0000000000017941 */ /* 0x000fea0003800000 */
.L_x_182:
[----:B------:R-:W-:-:S13]  /*8f90*/  LOP3.LUT P0, RZ, R6, 0xff, RZ, 0xc0, !PT ;  /* 0x000000ff06ff7812 */ /* 0x000fda000780c0ff */
[----:B------:R-:W-:Y:S05]  /*8fa0*/  @P0 BRA `(.L_x_186) ;  /* 0xfffffff400480947 */ /* 0x000fea000383ffff */
[----:B------:R-:W-:Y:S05]  /*8fb0*/  BSYNC B0 ;  /* 0x0000000000007941 */ /* 0x000fea0003800000 */
.L_x_175:
[----:B------:R-:W-:-:S03]  /*8fc0*/  UMOV UR5, 0xffffffff ;  /* 0xffffffff00057882 */ /* 0x000fc60000000000 */
[----:B------:R-:W-:Y:S05]  /*8fd0*/  BRA.DIV UR5, `(.L_x_187) ;  /* 0x0000000205f87947 */ /* 0x000fea000b800000 */
[----:B------:R-:W-:-:S13]  /*8fe0*/  ELECT P0, URZ, PT ;  /* 0x00000000003f782f */ /* 0x000fda0003800000 */
.L_x_200:
[----:B------:R-:W-:Y:S04]  /*8ff0*/  BSSY B0, `(.L_x_188) ;  /* 0x0000022000007945 */ /* 0x000fe80003800000 */
[----:B------:R-:W-:Y:S05]  /*9000*/  @!P0 BRA `(.L_x_189) ;  /* 0x0000000000808947 */ /* 0x000fea0003800000 */
[----:B------:R-:W-:-:S04]  /*9010*/  LOP3.LUT R4, R4, 0x2, RZ, 0xfc, !PT ;  /* 0x0000000204047812 */ /* 0x000fc800078efcff */
[----:B------:R-:W-:-:S13]  /*9020*/  ISETP.NE.AND P0, PT, R4, 0x3, PT ;  /* 0x000000030400780c */ /* 0x000fda0003f05270 */
[----:B------:R-:W-:Y:S05]  /*9030*/  @!P0 BRA `(.L_x_190) ;  /* 0x0000000000048947 */ /* 0x000fea0003800000 */
[----:B------:R-:W-:Y:S01]  /*9040*/  BPT.TRAP 0x1 ;  /* 0x000000040000795c */ /* 0x000fe20000300000 */
.L_x_190:
[----:B------:R-:W0:Y:S01]  /*9050*/  S2R R3, SR_CgaCtaId ;  /* 0x0000000000037919 */ /* 0x000e220000008800 */
[----:B------:R-:W-:-:S04]  /*9060*/  MOV R0, 0x400 ;  /* 0x0000040000007802 */ /* 0x000fc80000000f00 */
[----:B0-----:R-:W-:Y:S02]  /*9070*/  LEA R0, R3, R0, 0x18 ;  /* 0x0000000003007211 */ /* 0x001fe400078ec0ff */
[----:B------:R-:W-:-:S03]  /*9080*/  SHF.L.U32 R3, R5, 0x1f, RZ ;  /* 0x0000001f05037819 */ /* 0x000fc600000006ff */
[----:B------:R-:W-:-:S04]  /*9090*/  VIADD R0, R0, 0x18 ;  /* 0x0000001800007836 */ /* 0x000fc80000000000 */
[C---:B------:R-:W-:Y:S02]  /*90a0*/  IMAD R4, R17.reuse, 0x8, R0 ;  /* 0x0000000811047824 */ /* 0x040fe400078e0200 */
[----:B------:R-:W-:Y:S02]  /*90b0*/  VIADD R17, R17, 0x1 ;  /* 0x0000000111117836 */ /* 0x000fe40000000000 */
[----:B------:R-:W0:Y:S03]  /*90c0*/  SYNCS.PHASECHK.TRANS64.TRYWAIT P0, [R4+URZ], R3 ;  /* 0x00000003040075a7 */ /* 0x000e26000800017f */
[----:B------:R-:W-:-:S04]  /*90d0*/  ISETP.NE.AND P1, PT, R17, 0x3, PT ;  /* 0x000000031100780c */ /* 0x000fc80003f25270 */
[----:B------:R-:W-:Y:S02]  /*90e0*/  SEL R2, RZ, 0x1, P1 ;  /* 0x00000001ff027807 */ /* 0x000fe40000800000 */
[----:B------:R-:W-:Y:S02]  /*90f0*/  SEL R17, R17, RZ, P1 ;  /* 0x000000ff11117207 */ /* 0x000fe40000800000 */
[----:B------:R-:W-:-:S03]  /*9100*/  LOP3.LUT R7, R5, R2, RZ, 0x3c, !PT ;  /* 0x0000000205077212 */ /* 0x000fc600078e3cff */
[----:B------:R-:W-:Y:S01]  /*9110*/  IMAD R6, R17, 0x8, R0 ;  /* 0x0000000811067824 */ /* 0x000fe200078e0200 */
[----:B------:R-:W-:Y:S01]  /*9120*/  SHF.L.U32 R5, R7, 0x1f, RZ ;  /* 0x0000001f07057819 */ /* 0x000fe200000006ff */
[----:B0-----:R-:W-:Y:S06]  /*9130*/  @!P0 BRA `(.L_x_191) ;  /* 0x0000000000c08947 */ /* 0x001fec0003800000 */
.L_x_201:
[----:B------:R-:W1:Y:S01]  /*9140*/  SYNCS.PHASECHK.TRANS64.TRYWAIT P0, [R6+URZ], R5 ;  /* 0x00000005060075a7 */ /* 0x000e62000800017f */
[----:B------:R-:W-:-:S05]  /*9150*/  VIADD R2, R17, 0x1 ;  /* 0x0000000111027836 */ /* 0x000fca0000000000 */
[----:B------:R-:W-:-:S04]  /*9160*/  ISETP.NE.AND P1, PT, R2, 0x3, PT ;  /* 0x000000030200780c */ /* 0x000fc80003f25270 */
[----:B0-----:R-:W-:Y:S02]  /*9170*/  SEL R4, RZ, 0x1, P1 ;  /* 0x00000001ff047807 */ /* 0x001fe40000800000 */
[----:B------:R-:W-:Y:S02]  /*9180*/  SEL R3, R2, RZ, P1 ;  /* 0x000000ff02037207 */ /* 0x000fe40000800000 */
[----:B------:R-:W-:Y:S01]  /*9190*/  LOP3.LUT R4, R7, R4, RZ, 0x3c, !PT ;  /* 0x0000000407047212 */ /* 0x000fe200078e3cff */
[----:B-1----:R-:W-:Y:S06]  /*91a0*/  @!P0 BRA `(.L_x_192) ;  /* 0x0000000000b88947 */ /* 0x002fec0003800000 */
.L_x_202:
[----:B------:R-:W-:Y:S01]  /*91b0*/  IMAD R3, R3, 0x8, R0 ;  /* 0x0000000803037824 */ /* 0x000fe200078e0200 */
[----:B------:R-:W-:-:S07]  /*91c0*/  SHF.L.U32 R0, R4, 0x1f, RZ ;  /* 0x0000001f04007819 */ /* 0x000fce00000006ff */
.L_x_193:
[----:B-1----:R1:W2:Y:S02]  /*91d0*/  SYNCS.PHASECHK.TRANS64.TRYWAIT P0, [R3+URZ], R0 ;  /* 0x00000000030075a7 */ /* 0x0022a4000800017f */
[----:B--2---:R-:W-:Y:S05]  /*91e0*/  @!P0 NANOSLEEP.SYNCS 0x989680 ;  /* 0x009896800000895d */ /* 0x004fea0003900000 */
[----:B------:R-:W2:Y:S02]  /*91f0*/  @!P0 SYNCS.PHASECHK.TRANS64 P0, [R3+URZ], R0 ;  /* 0x00000000030085a7 */ /* 0x000ea4000800007f */
[----:B--2---:R-:W-:Y:S05]  /*9200*/  @!P0 BRA `(.L_x_193) ;  /* 0xfffffffc00f08947 */ /* 0x004fea000383ffff */
.L_x_189:
[----:B------:R-:W-:Y:S05]  /*9210*/  BSYNC B0 ;  /* 0x0000000000007941 */ /* 0x000fea0003800000 */
.L_x_188:
[----:B------:R-:W-:Y:S05]  /*9220*/  EXIT ;  /* 0x000000000000794d */ /* 0x000fea0003800000 */
.L_x_21:
[----:B-1----:R-:W-:-:S04]  /*9230*/  IMAD.U32 R12, RZ, RZ, UR6 ;  /* 0x00000006ff0c7e24 */ /* 0x002fc8000f8e00ff */
[----:B------:R1:W4:Y:S03]  /*9240*/  SYNCS.PHASECHK.TRANS64.TRYWAIT P1, [R12+URZ], R11 ;  /* 0x0000000b0c0075a7 */ /* 0x000326000802017f */
[----:B----4-:R-:W-:Y:S05]  /*9250*/  @!P1 NANOSLEEP.SYNCS 0x989680 ;  /* 0x009896800000995d */ /* 0x010fea0003900000 */
[----:B------:R-:W4:Y:S02]  /*9260*/  @!P1 SYNCS.PHASECHK.TRANS64 P1, [R12+URZ], R11 ;  /* 0x0000000b0c0095a7 */ /* 0x000f24000802007f */
[----:B----4-:R-:W-:Y:S05]  /*9270*/  @!P1 BRA `(.L_x_21) ;  /* 0xfffffffc00ec9947 */ /* 0x010fea000383ffff */
[----:B------:R-:W-:Y:S05]  /*9280*/  BRA `(.L_x_20) ;  /* 0xffffff8400307947 */ /* 0x000fea000383ffff */
.L_x_27:
[----:B-1----:R-:W-:-:S04]  /*9290*/  IMAD.U32 R142, RZ, RZ, UR12 ;  /* 0x0000000cff8e7e24 */ /* 0x002fc8000f8e00ff */
[----:B------:R1:W4:Y:S03]  /*92a0*/  SYNCS.PHASECHK.TRANS64.TRYWAIT P1, [R142+URZ], R13 ;  /* 0x0000000d8e0075a7 */ /* 0x000326000802017f */
[----:B----4-:R-:W-:Y:S05]  /*92b0*/  @!P1 NANOSLEEP.SYNCS 0x989680 ;  /* 0x009896800000995d */ /* 0x010fea0003900000 */
[----:B------:R-:W4:Y:S02]  /*92c0*/  @!P1 SYNCS.PHASECHK.TRANS64 P1, [R142+URZ], R13 ;  /* 0x0000000d8e0095a7 */ /* 0x000f24000802007f */
[----:B----4-:R-:W-:Y:S05]  /*92d0*/  @!P1 BRA `(.L_x_27) ;  /* 0xfffffffc00ec9947 */ /* 0x010fea000383ffff */
[----:B------:R-:W-:Y:S05]  /*92e0*/  BRA `(.L_x_26) ;  /* 0xffffff8c00707947 */ /* 0x000fea000383ffff */
.L_x_176:
[----:B------:R-:W-:Y:S01]  /*92f0*/  BSSY B1, `(.L_x_194) ;  /* 0x0000006000017945 */ /* 0x000fe20003800000 */
[----:B------:R-:W-:-:S07]  /*9300*/  IMAD.MOV.U32 R6, RZ, RZ, -0x1 ;  /* 0xffffffffff067424 */ /* 0x000fce00078e00ff */
[----:B------:R-:W-:Y:S05]  /*9310*/  WARPSYNC.COLLECTIVE R6, `(.L_x_195) ;  /* 0x00000000060c7348 */ /* 0x000fea0003c00000 */
[----:B------:R-:W-:Y:S02]  /*9320*/  ELECT P0, UR62, PT ;  /* 0x00000000003e782f */ /* 0x000fe40003800000 */
[----:B------:R-:W-:Y:S01]  /*9330*/  MOV R6, UR62 ;  /* 0x0000003e00067c02 */ /* 0x000fe20008000f00 */
[----:B------:R-:W-:Y:S10]  /*9340*/  ENDCOLLECTIVE ;  /* 0x000000000000791b */ /* 0x000ff40003800000 */
.L_x_195:
[----:B------:R-:W-:Y:S05]  /*9350*/  BSYNC B1 ;  /* 0x0000000000017941 */ /* 0x000fea0003800000 */
.L_x_194:
[----:B------:R-:W-:Y:S05]  /*9360*/  BRA `(.L_x_196) ;  /* 0xfffffff000647947 */ /* 0x000fea000383ffff */
.L_x_179:
[----:B0-----:R0:W1:Y:S02]  /*9370*/  SYNCS.PHASECHK.TRANS64.TRYWAIT P0, [R22+URZ+0x18], R9 ;  /* 0x00001809160075a7 */ /* 0x001064000800017f */
[----:B-1----:R-:W-:Y:S05]  /*9380*/  @!P0 NANOSLEEP.SYNCS 0x989680 ;  /* 0x009896800000895d */ /* 0x002fea0003900000 */
[----:B------:R-:W1:Y:S02]  /*9390*/  @!P0 SYNCS.PHASECHK.TRANS64 P0, [R22+URZ+0x18], R9 ;  /* 0x00001809160085a7 */ /* 0x000e64000800007f */
[----:B-1----:R-:W-:Y:S05]  /*93a0*/  @!P0 BRA `(.L_x_179) ;  /* 0xfffffffc00f08947 */ /* 0x002fea000383ffff */
[----:B------:R-:W-:Y:S05]  /*93b0*/  BRA `(.L_x_197) ;  /* 0xfffffff000a47947 */ /* 0x000fea000383ffff */
.L_x_187:
[----:B------:R-:W-:Y:S01]  /*93c0*/  BSSY B0, `(.L_x_198) ;  /* 0x0000006000007945 */ /* 0x000fe20003800000 */
[----:B------:R-:W-:-:S07]  /*93d0*/  IMAD.MOV.U32 R6, RZ, RZ, -0x1 ;  /* 0xffffffffff067424 */ /* 0x000fce00078e00ff */
[----:B------:R-:W-:Y:S05]  /*93e0*/  WARPSYNC.COLLECTIVE R6, `(.L_x_199) ;  /* 0x00000000060c7348 */ /* 0x000fea0003c00000 */
[----:B------:R-:W-:Y:S02]  /*93f0*/  ELECT P0, UR62, PT ;  /* 0x00000000003e782f */ /* 0x000fe40003800000 */
[----:B------:R-:W-:Y:S01]  /*9400*/  MOV R6, UR62 ;  /* 0x0000003e00067c02 */ /* 0x000fe20008000f00 */
[----:B------:R-:W-:Y:S10]  /*9410*/  ENDCOLLECTIVE ;  /* 0x000000000000791b */ /* 0x000ff40003800000 */
.L_x_199:
[----:B------:R-:W-:Y:S05]  /*9420*/  BSYNC B0 ;  /* 0x0000000000007941 */ /* 0x000fea0003800000 */
.L_x_198:
[----:B------:R-:W-:Y:S05]  /*9430*/  BRA `(.L_x_200) ;  /* 0xfffffff800ec7947 */ /* 0x000fea000383ffff */
.L_x_191:
[----:B0-----:R0:W1:Y:S02]  /*9440*/  SYNCS.PHASECHK.TRANS64.TRYWAIT P0, [R4+URZ], R3 ;  /* 0x00000003040075a7 */ /* 0x001064000800017f */
[----:B-1----:R-:W-:Y:S05]  /*9450*/  @!P0 NANOSLEEP.SYNCS 0x989680 ;  /* 0x009896800000895d */ /* 0x002fea0003900000 */
[----:B------:R-:W1:Y:S02]  /*9460*/  @!P0 SYNCS.PHASECHK.TRANS64 P0, [R4+URZ], R3 ;  /* 0x00000003040085a7 */ /* 0x000e64000800007f */
[----:B-1----:R-:W-:Y:S05]  /*9470*/  @!P0 BRA `(.L_x_191) ;  /* 0xfffffffc00f08947 */ /* 0x002fea000383ffff */
[----:B------:R-:W-:Y:S05]  /*9480*/  BRA `(.L_x_201) ;  /* 0xfffffffc002c7947 */ /* 0x000fea000383ffff */
.L_x_192:
[----:B0-----:R0:W1:Y:S02]  /*9490*/  SYNCS.PHASECHK.TRANS64.TRYWAIT P0, [R6+URZ], R5 ;  /* 0x00000005060075a7 */ /* 0x001064000800017f */
[----:B-1----:R-:W-:Y:S05]  /*94a0*/  @!P0 NANOSLEEP.SYNCS 0x989680 ;  /* 0x009896800000895d */ /* 0x002fea0003900000 */
[----:B------:R-:W1:Y:S02]  /*94b0*/  @!P0 SYNCS.PHASECHK.TRANS64 P0, [R6+URZ], R5 ;  /* 0x00000005060085a7 */ /* 0x000e64000800007f */
[----:B-1----:R-:W-:Y:S05]  /*94c0*/  @!P0 BRA `(.L_x_192) ;  /* 0xfffffffc00f08947 */ /* 0x002fea000383ffff */
[----:B------:R-:W-:Y:S05]  /*94d0*/  BRA `(.L_x_202) ;  /* 0xfffffffc00347947 */ /* 0x000fea000383ffff */
.L_x_203:
[----:B------:R-:W-:-:S00]  /*94e0*/  BRA `(.L_x_203) ;  /* 0xfffffffc00fc7947 */ /* 0x000fc0000383ffff */
[----:B------:R-:W-:-:S00]  /*94f0*/  NOP ;  /* 0x0000000000007918 */ /* 0x000fc00000000000 */
        /* <DEDUP_REMOVED lines=8> */
.L_x_204:


//--------------------- .nv.shared._ZN7cutlass13device_kernelINS_4gemm6kernel13GemmUniversalIN4cute5tupleIJiiiiEEENS1_10collective13CollectiveMmaINS1_37MainloopSm90TmaGmmaWarpSpecializedFP8ILi3ENS5_IJNS4_1CILi1EEENSA_ILi2EEESB_EEENS1_35KernelTmaWarpSpecializedCooperativeEEENS5_IJNSA_ILi128EEESG_NSA_ILi64EEEEEENS_12float_e4m3_tENS5_IJlSB_lEEESJ_SK_NS4_8TiledMMAINS4_8MMA_AtomIJNS4_4SM904GMMA31MMA_64x128x32_F32E4M3E4M3_SS_TNILNSO_7ScaleInE1ELSQ_1EEEEEENS4_6LayoutINS5_IJSC_SB_SB_EEENS5_IJSB_NSA_ILi0EEESV_EEEEENS5_IJNS4_10UnderscoreESY_SY_EEEEENS4_23SM90_TMA_LOAD_MULTICASTENS4_14ComposedLayoutINS4_7SwizzleILi2ELi4ELi3EEENS4_18smem_ptr_flag_bitsILi8EEENST_INS5_IJNSA_ILi8EEESH_EEENS5_IJSH_SB_EEEEEEEvNS4_8identityENS4_13SM90_TMA_LOADES1B_vS1C_EENS_8epilogue10collective6detail29Sm90TmaWarpSpecializedAdapterINS1G_15DefaultEpilogueISJ_SK_SK_NS1F_6thread17LinearCombinationISJ_Li1EffLNS1K_9ScaleType4KindE0ELNS_15FloatRoundStyleE2ESJ_EENS1_15EpilogueDefaultEEEEEvvEEEEvNT_6ParamsE --------------------------
	.section	.nv.shared._ZN7cutlass13device_kernelINS_4gemm6kernel13GemmUniversalIN4cute5tupleIJiiiiEEENS1_10collective13CollectiveMmaINS1_37MainloopSm90TmaGmmaWarpSpecializedFP8ILi3ENS5_IJNS4_1CILi1EEENSA_ILi2EEESB_EEENS1_35KernelTmaWarpSpecializedCooperativeEEENS5_IJNSA_ILi128EEESG_NSA_ILi64EEEEEENS_12float_e4m3_tENS5_IJlSB_lEEESJ_SK_NS4_8TiledMMAINS4_8MMA_AtomIJNS4_4SM904GMMA31MMA_64x128x32_F32E4M3E4M3_SS_TNILNSO_7ScaleInE1ELSQ_1EEEEEENS4_6LayoutINS5_IJSC_SB_SB_EEENS5_IJSB_NSA_ILi0EEESV_EEEEENS5_IJNS4_10UnderscoreESY_SY_EEEEENS4_23SM90_TMA_LOAD_MULTICASTENS4_14ComposedLayoutINS4_7SwizzleILi2ELi4ELi3EEENS4_18smem_ptr_flag_bitsILi8EEENST_INS5_IJNSA_ILi8EEESH_EEENS5_IJSH_SB_EEEEEEEvNS4_8identityENS4_13SM90_TMA_LOADES1B_vS1C_EENS_8epilogue10collective6detail29Sm90TmaWarpSpecializedAdapterINS1G_15DefaultEpilogueISJ_SK_SK_NS1F_6thread17LinearCombinationISJ_Li1EffLNS1K_9ScaleType4KindE0ELNS_15FloatRoundStyleE2ESJ_EENS1_15EpilogueDefaultEEEEEvvEEEEvNT_6ParamsE,"aw",@nobits
	.sectionflags	@""
	.align	16
	.zero		1024


//--------------------- .nv.shared.reserved.0     --------------------------
	.section	.nv.shared.reserved.0,"aw",@nobits
	.weak		__nv_reservedSMEM_offset_0_alias
	.size		__nv_reservedSMEM_offset_0_alias, 0, 0
	.other		__nv_reservedSMEM_offset_0_alias,@"STO_CUDA_RESERVED_SHARED STV_DEFAULT"
__nv_reservedSMEM_offset_0_alias:
	.zero		0


//--------------------- .nv.global                --------------------------
	.section	.nv.global,"aw",@nobits
.nv.global:
	.type		_ZN39_INTERNAL_b53dd58b_4_k_cu_274f3a18_47164cute1_E,@object
	.size		_ZN39_INTERNAL_b53dd58b_4_k_cu_274f3a18_47164cute1_E,(_ZN39_INTERNAL_b53dd58b_4_k_cu_274f3a18_47164cuda3std3__45__cpo6cbeginE - _ZN39_INTERNAL_b53dd58b_4_k_cu_274f3a18_47164cute1_E)
_ZN39_INTERNAL_b53dd58b_4_k_cu_274f3a18_47164cute1_E:
	.zero		1
	.type		_ZN39_INTERNAL_b53dd58b_4_k_cu_274f3a18_47164cuda3std3__45__cpo6cbeginE,@object
	.size		_ZN39_INTERNAL_b53dd58b_4_k_cu_274f3a18_47164cuda3std3__45__cpo6cbeginE,(_ZN39_INTERNAL_b53dd58b_4_k_cu_274f3a18_47164cuda3std3__48in_placeE - _ZN39_INTERNAL_b53dd58b_4_k_cu_274f3a18_47164cuda3std3__45__cpo6cbeginE)
_ZN39_INTERNAL_b53dd58b_4_k_cu_274f3a18_47164cuda3std3__45__cpo6cbeginE:
	.zero		1
	.type		_ZN39_INTERNAL_b53dd58b_4_k_cu_274f3a18_47164cuda3std3__48in_placeE,@object
	.size		_ZN39_INTERNAL_b53dd58b_4_k_cu_274f3a18_47164cuda3std3__48in_placeE,(_ZN39_INTERNAL_b53dd58b_4_k_cu_274f3a18_47164cuda3std6ranges3__45__cpo9iter_moveE - _ZN39_INTERNAL_b53dd58b_4_k_cu_274f3a18_47164cuda3std3__48in_placeE)
_ZN39_INTERNAL_b53dd58b_4_k_cu_274f3a18_47164cuda3std3__48in_placeE:
	.zero		1
	.type		_ZN39_INTERNAL_b53dd58b_4_k_cu_274f3a18_47164cuda3std6ranges3__45__cpo9iter_moveE,@object
	.size		_ZN39_INTERNAL_b53dd58b_4_k_cu_274f3a18_47164cuda3std6ranges3__45__cpo9iter_moveE,(_ZN39_INTERNAL_b53dd58b_4_k_cu_274f3a18_47164cuda3std3__45__cpo5beginE - _ZN39_INTERNAL_b53dd58b_4_k_cu_274f3a18_47164cuda3std6ranges3__45__cpo9iter_moveE)
_ZN39_INTERNAL_b53dd58b_4_k_cu_274f3a18_47164cuda3std6ranges3__45__cpo9iter_moveE:
	.zero		1
	.type		_ZN39_INTERNAL_b53dd58b_4_k_cu_274f3a18_47164cuda3std3__45__cpo5beginE,@object
	.size		_ZN39_INTERNAL_b53dd58b_4_k_cu_274f3a18_47164cuda3std3__45__cpo5beginE,(_ZN39_INTERNAL_b53dd58b_4_k_cu_274f3a18_47164cuda3std3__441_GLOBAL__N__b53dd58b_4_k_cu_274f3a18_47166ignoreE - _ZN39_INTERNAL_b53dd58b_4_k_cu_274f3a18_47164cuda3std3__45__cpo5beginE)
_ZN39_INTERNAL_b53dd58b_4_k_cu_274f3a18_47164cuda3std3__45__cpo5beginE:
	.zero		1
	.type		_ZN39_INTERNAL_b53dd58b_4_k_cu_274f3a18_47164cuda3std3__441_GLOBAL__N__b53dd58b_4_k_cu_274f3a18_47166ignoreE,@object
	.size		_ZN39_INTERNAL_b53dd58b_4_k_cu_274f3a18_47164cuda3std3__441_GLOBAL__N__b53dd58b_4_k_cu_274f3a18_47166ignoreE,(_ZN39_INTERNAL_b53dd58b_4_k_cu_274f3a18_47164cute7productE - _ZN39_INTERNAL_b53dd58b_4_k_cu_274f3a18_47164cuda3std3__441_GLOBAL__N__b53dd58b_4_k_cu_274f3a18_47166ignoreE)
_ZN39_INTERNAL_b53dd58b_4_k_cu_274f3a18_47164cuda3std3__441_GLOBAL__N__b53dd58b_4_k_cu_274f3a18_47166ignoreE:
	.zero		1
	.type		_ZN39_INTERNAL_b53dd58b_4_k_cu_274f3a18_47164cute7productE,@object
	.size		_ZN39_INTERNAL_b53dd58b_4_k_cu_274f3a18_47164cute7productE,(_ZN39_INTERNAL_b53dd58b_4_k_cu_274f3a18_47164cuda3std3__45__cpo3endE - _ZN39_INTERNAL_b53dd58b_4_k_cu_274f3a18_47164cute7productE)
_ZN39_INTERNAL_b53dd58b_4_k_cu_274f3a18_47164cute7productE:
	.zero		1
	.type		_ZN39_INTERNAL_b53dd58b_4_k_cu_274f3a18_47164cuda3std3__45__cpo3endE,@object
	.size		_ZN39_INTERNAL_b53dd58b_4_k_cu_274f3a18_47164cuda3std3__45__cpo3endE,(_ZN39_INTERNAL_b53dd58b_4_k_cu_274f3a18_47164cuda3std3__419piecewise_constructE - _ZN39_INTERNAL_b53dd58b_4_k_cu_274f3a18_47164cuda3std3__45__cpo3endE)
_ZN39_INTERNAL_b53dd58b_4_k_cu_274f3a18_47164cuda3std3__45__cpo3endE:
	.zero		1
	.type		_ZN39_INTERNAL_b53dd58b_4_k_cu_274f3a18_47164cuda3std3__419piecewise_constructE,@object
	.size		_ZN39_INTERNAL_b53dd58b_4_k_cu_274f3a18_47164cuda3std3__419piecewise_constructE,(_ZN39_INTERNAL_b53dd58b_4_k_cu_274f3a18_47164cuda3std3__45__cpo4cendE - _ZN39_INTERNAL_b53dd58b_4_k_cu_274f3a18_47164cuda3std3__419piecewise_constructE)
_ZN39_INTERNAL_b53dd58b_4_k_cu_274f3a18_47164cuda3std3__419piecewise_constructE:
	.zero		1
	.type		_ZN39_INTERNAL_b53dd58b_4_k_cu_274f3a18_47164cuda3std3__45__cpo4cendE,@object
	.size		_ZN39_INTERNAL_b53dd58b_4_k_cu_274f3a18_47164cuda3std3__45__cpo4cendE,(_ZN39_INTERNAL_b53dd58b_4_k_cu_274f3a18_47164cuda3std6ranges3__45__cpo4swapE - _ZN39_INTERNAL_b53dd58b_4_k_cu_274f3a18_47164cuda3std3__45__cpo4cendE)
_ZN39_INTERNAL_b53dd58b_4_k_cu_274f3a18_47164cuda3std3__45__cpo4cendE:
	.zero		1
	.type		_ZN39_INTERNAL_b53dd58b_4_k_cu_274f3a18_47164cuda3std6ranges3__45__cpo4swapE,@object
	.size		_ZN39_INTERNAL_b53dd58b_4_k_cu_274f3a18_47164cuda3std6ranges3__45__cpo4swapE,(.L_7 - _ZN39_INTERNAL_b53dd58b_4_k_cu_274f3a18_47164cuda3std6ranges3__45__cpo4swapE)
_ZN39_INTERNAL_b53dd58b_4_k_cu_274f3a18_47164cuda3std6ranges3__45__cpo4swapE:
	.zero		1
.L_7:


//--------------------- .nv.constant0._ZN7cutlass13device_kernelINS_4gemm6kernel13GemmUniversalIN4cute5tupleIJiiiiEEENS1_10collective13CollectiveMmaINS1_37MainloopSm90TmaGmmaWarpSpecializedFP8ILi3ENS5_IJNS4_1CILi1EEENSA_ILi2EEESB_EEENS1_35KernelTmaWarpSpecializedCooperativeEEENS5_IJNSA_ILi128EEESG_NSA_ILi64EEEEEENS_12float_e4m3_tENS5_IJlSB_lEEESJ_SK_NS4_8TiledMMAINS4_8MMA_AtomIJNS4_4SM904GMMA31MMA_64x128x32_F32E4M3E4M3_SS_TNILNSO_7ScaleInE1ELSQ_1EEEEEENS4_6LayoutINS5_IJSC_SB_SB_EEENS5_IJSB_NSA_ILi0EEESV_EEEEENS5_IJNS4_10UnderscoreESY_SY_EEEEENS4_23SM90_TMA_LOAD_MULTICASTENS4_14ComposedLayoutINS4_7SwizzleILi2ELi4ELi3EEENS4_18smem_ptr_flag_bitsILi8EEENST_INS5_IJNSA_ILi8EEESH_EEENS5_IJSH_SB_EEEEEEEvNS4_8identityENS4_13SM90_TMA_LOADES1B_vS1C_EENS_8epilogue10collective6detail29Sm90TmaWarpSpecializedAdapterINS1G_15DefaultEpilogueISJ_SK_SK_NS1F_6thread17LinearCombinationISJ_Li1EffLNS1K_9ScaleType4KindE0ELNS_15FloatRoundStyleE2ESJ_EENS1_15EpilogueDefaultEEEEEvvEEEEvNT_6ParamsE --------------------------
	.section	.nv.constant0._ZN7cutlass13device_kernelINS_4gemm6kernel13GemmUniversalIN4cute5tupleIJiiiiEEENS1_10collective13CollectiveMmaINS1_37MainloopSm90TmaGmmaWarpSpecializedFP8ILi3ENS5_IJNS4_1CILi1EEENSA_ILi2EEESB_EEENS1_35KernelTmaWarpSpecializedCooperativeEEENS5_IJNSA_ILi128EEESG_NSA_ILi64EEEEEENS_12float_e4m3_tENS5_IJlSB_lEEESJ_SK_NS4_8TiledMMAINS4_8MMA_AtomIJNS4_4SM904GMMA31MMA_64x128x32_F32E4M3E4M3_SS_TNILNSO_7ScaleInE1ELSQ_1EEEEEENS4_6LayoutINS5_IJSC_SB_SB_EEENS5_IJSB_NSA_ILi0EEESV_EEEEENS5_IJNS4_10UnderscoreESY_SY_EEEEENS4_23SM90_TMA_LOAD_MULTICASTENS4_14ComposedLayoutINS4_7SwizzleILi2ELi4ELi3EEENS4_18smem_ptr_flag_bitsILi8EEENST_INS5_IJNSA_ILi8EEESH_EEENS5_IJSH_SB_EEEEEEEvNS4_8identityENS4_13SM90_TMA_LOADES1B_vS1C_EENS_8epilogue10collective6detail29Sm90TmaWarpSpecializedAdapterINS1G_15DefaultEpilogueISJ_SK_SK_NS1F_6thread17LinearCombinationISJ_Li1EffLNS1K_9ScaleType4KindE0ELNS_15FloatRoundStyleE2ESJ_EENS1_15EpilogueDefaultEEEEEvvEEEEvNT_6ParamsE,"a",@progbits
	.sectionflags	@""
	.align	4
.nv.constant0._ZN7cutlass13device_kernelINS_4gemm6kernel13GemmUniversalIN4cute5tupleIJiiiiEEENS1_10collective13CollectiveMmaINS1_37MainloopSm90TmaGmmaWarpSpecializedFP8ILi3ENS5_IJNS4_1CILi1EEENSA_ILi2EEESB_EEENS1_35KernelTmaWarpSpecializedCooperativeEEENS5_IJNSA_ILi128EEESG_NSA_ILi64EEEEEENS_12float_e4m3_tENS5_IJlSB_lEEESJ_SK_NS4_8TiledMMAINS4_8MMA_AtomIJNS4_4SM904GMMA31MMA_64x128x32_F32E4M3E4M3_SS_TNILNSO_7ScaleInE1ELSQ_1EEEEEENS4_6LayoutINS5_IJSC_SB_SB_EEENS5_IJSB_NSA_ILi0EEESV_EEEEENS5_IJNS4_10UnderscoreESY_SY_EEEEENS4_23SM90_TMA_LOAD_MULTICASTENS4_14ComposedLayoutINS4_7SwizzleILi2ELi4ELi3EEENS4_18smem_ptr_flag_bitsILi8EEENST_INS5_IJNSA_ILi8EEESH_EEENS5_IJSH_SB_EEEEEEEvNS4_8identityENS4_13SM90_TMA_LOADES1B_vS1C_EENS_8epilogue10collective6detail29Sm90TmaWarpSpecializedAdapterINS1G_15DefaultEpilogueISJ_SK_SK_NS1F_6thread17LinearCombinationISJ_Li1EffLNS1K_9ScaleType4KindE0ELNS_15FloatRoundStyleE2ESJ_EENS1_15EpilogueDefaultEEEEEvvEEEEvNT_6ParamsE:
	.zero		1664


//--------------------- SYMBOLS --------------------------

	.type		.nv.reservedSmem.offset0,@object
	.size		.nv.reservedSmem.offset0,0x4
